	.target	sm_90a

	.elftype	@"ET_EXEC"


//--------------------- .note.nv.tkinfo           --------------------------
	.section	.note.nv.tkinfo,"",@"SHT_NOTE"
	.sectionflags	@"SHF_NOTE_NV_TKINFO"
	.tkinfo
        /*0018*/ 	.word	0x00000002
        /*0030*/ 	.string	""
        /*0030*/ 	.string	"ptxas"
        /*0030*/ 	.string	"Cuda compilation tools, release 13.0, V13.0.88"
        /*0030*/ 	.string	"Build cuda_13.0.r13.0/compiler.36424714_0"
        /*0030*/ 	.string	"-arch sm_90a -m 64 "



//--------------------- .note.nv.cuinfo           --------------------------
	.section	.note.nv.cuinfo,"",@"SHT_NOTE"
	.sectionflags	@"SHF_NOTE_NV_CUINFO"
        /*0018*/ 	.short	0x0002
        /*001a*/ 	.short	0x005a
        /*001c*/ 	.short	0x0082
	.zero		2


//--------------------- .nv.info                  --------------------------
	.section	.nv.info,"",@"SHT_CUDA_INFO"
	.align	4


	//----- nvinfo : EIATTR_REGCOUNT
	.align		4
        /*0000*/ 	.byte	0x04, 0x2f
        /*0002*/ 	.short	(.L_12 - .L_11)
	.align		4
.L_11:
        /*0004*/ 	.word	index@(_ZN7cutlass13device_kernelINS_4conv6kernel13ConvUniversalINS1_16ConvProblemShapeILNS1_8OperatorE2ELi2EEENS1_10collective14CollectiveConvINS1_46MainloopSm90TmaGmmaWarpSpecializedImplicitGemmILS5_2ELi7ELi2EN4cute5tupleIJNSA_1CILi1EEESD_SD_EEENS1_36KernelImplicitTmaWarpSpecializedSm90ELi1EEENSB_IJNSC_ILi128EEENSB_IJSH_EEENSB_IJNSC_ILi64EEEEEEEEENS_6half_tESM_NSA_8TiledMMAINSA_8MMA_AtomIJNSA_4SM904GMMA26MMA_64x128x16_F32F16F16_SSILNSQ_5MajorE1ELSS_1ELNSQ_7ScaleInE1ELST_1EEEEEENSA_6LayoutISE_NSB_IJNSC_ILi0EEESX_SX_EEEEENSB_IJNSA_10UnderscoreES10_S10_EEEEENS7_6detail26Sm90ImplicitGemmTileTraitsINSA_13SM90_TMA_LOADENSA_14ComposedLayoutINSA_7SwizzleILi3ELi4ELi3EEENSA_18smem_ptr_flag_bitsILi16EEENSW_INSB_IJNSB_IJSJ_NSC_ILi2EEEEEENSB_IJNSC_ILi8EEES1D_EEENSB_IJSD_NSC_ILi7EEEEEEEEENSB_IJNSB_IJSD_NSC_ILi4096EEEEEENSB_IJSJ_NSC_ILi512EEEEEENSB_IJSX_NSC_ILi8192EEEEEEEEEEEEEvEENS14_INSA_20SM90_TMA_LOAD_IM2COLES1Q_vEEEENS_8epilogue10collective6detail29Sm90TmaWarpSpecializedAdapterINS1W_15DefaultEpilogueISM_NSB_IJlNSB_IJSD_llEEESX_EEES21_NS1V_6thread17LinearCombinationISM_Li1EffLNS22_9ScaleType4KindE0ELNS_15FloatRoundStyleE2ESM_EENS_4gemm15EpilogueDefaultEEEEEvvEEEEvNT_6ParamsE)
        /*0008*/ 	.word	0x000000a8


	//----- nvinfo : EIATTR_FRAME_SIZE
	.align		4
.L_12:
        /*000c*/ 	.byte	0x04, 0x11
        /*000e*/ 	.short	(.L_14 - .L_13)
	.align		4
.L_13:
        /*0010*/ 	.word	index@(_ZN7cutlass13device_kernelINS_4conv6kernel13ConvUniversalINS1_16ConvProblemShapeILNS1_8OperatorE2ELi2EEENS1_10collective14CollectiveConvINS1_46MainloopSm90TmaGmmaWarpSpecializedImplicitGemmILS5_2ELi7ELi2EN4cute5tupleIJNSA_1CILi1EEESD_SD_EEENS1_36KernelImplicitTmaWarpSpecializedSm90ELi1EEENSB_IJNSC_ILi128EEENSB_IJSH_EEENSB_IJNSC_ILi64EEEEEEEEENS_6half_tESM_NSA_8TiledMMAINSA_8MMA_AtomIJNSA_4SM904GMMA26MMA_64x128x16_F32F16F16_SSILNSQ_5MajorE1ELSS_1ELNSQ_7ScaleInE1ELST_1EEEEEENSA_6LayoutISE_NSB_IJNSC_ILi0EEESX_SX_EEEEENSB_IJNSA_10UnderscoreES10_S10_EEEEENS7_6detail26Sm90ImplicitGemmTileTraitsINSA_13SM90_TMA_LOADENSA_14ComposedLayoutINSA_7SwizzleILi3ELi4ELi3EEENSA_18smem_ptr_flag_bitsILi16EEENSW_INSB_IJNSB_IJSJ_NSC_ILi2EEEEEENSB_IJNSC_ILi8EEES1D_EEENSB_IJSD_NSC_ILi7EEEEEEEEENSB_IJNSB_IJSD_NSC_ILi4096EEEEEENSB_IJSJ_NSC_ILi512EEEEEENSB_IJSX_NSC_ILi8192EEEEEEEEEEEEEvEENS14_INSA_20SM90_TMA_LOAD_IM2COLES1Q_vEEEENS_8epilogue10collective6detail29Sm90TmaWarpSpecializedAdapterINS1W_15DefaultEpilogueISM_NSB_IJlNSB_IJSD_llEEESX_EEES21_NS1V_6thread17LinearCombinationISM_Li1EffLNS22_9ScaleType4KindE0ELNS_15FloatRoundStyleE2ESM_EENS_4gemm15EpilogueDefaultEEEEEvvEEEEvNT_6ParamsE)
        /*0014*/ 	.word	0x00000000


	//----- nvinfo : EIATTR_MIN_STACK_SIZE
	.align		4
.L_14:
        /*0018*/ 	.byte	0x04, 0x12
        /*001a*/ 	.short	(.L_16 - .L_15)
	.align		4
.L_15:
        /*001c*/ 	.word	index@(_ZN7cutlass13device_kernelINS_4conv6kernel13ConvUniversalINS1_16ConvProblemShapeILNS1_8OperatorE2ELi2EEENS1_10collective14CollectiveConvINS1_46MainloopSm90TmaGmmaWarpSpecializedImplicitGemmILS5_2ELi7ELi2EN4cute5tupleIJNSA_1CILi1EEESD_SD_EEENS1_36KernelImplicitTmaWarpSpecializedSm90ELi1EEENSB_IJNSC_ILi128EEENSB_IJSH_EEENSB_IJNSC_ILi64EEEEEEEEENS_6half_tESM_NSA_8TiledMMAINSA_8MMA_AtomIJNSA_4SM904GMMA26MMA_64x128x16_F32F16F16_SSILNSQ_5MajorE1ELSS_1ELNSQ_7ScaleInE1ELST_1EEEEEENSA_6LayoutISE_NSB_IJNSC_ILi0EEESX_SX_EEEEENSB_IJNSA_10UnderscoreES10_S10_EEEEENS7_6detail26Sm90ImplicitGemmTileTraitsINSA_13SM90_TMA_LOADENSA_14ComposedLayoutINSA_7SwizzleILi3ELi4ELi3EEENSA_18smem_ptr_flag_bitsILi16EEENSW_INSB_IJNSB_IJSJ_NSC_ILi2EEEEEENSB_IJNSC_ILi8EEES1D_EEENSB_IJSD_NSC_ILi7EEEEEEEEENSB_IJNSB_IJSD_NSC_ILi4096EEEEEENSB_IJSJ_NSC_ILi512EEEEEENSB_IJSX_NSC_ILi8192EEEEEEEEEEEEEvEENS14_INSA_20SM90_TMA_LOAD_IM2COLES1Q_vEEEENS_8epilogue10collective6detail29Sm90TmaWarpSpecializedAdapterINS1W_15DefaultEpilogueISM_NSB_IJlNSB_IJSD_llEEESX_EEES21_NS1V_6thread17LinearCombinationISM_Li1EffLNS22_9ScaleType4KindE0ELNS_15FloatRoundStyleE2ESM_EENS_4gemm15EpilogueDefaultEEEEEvvEEEEvNT_6ParamsE)
        /*0020*/ 	.word	0x00000000
.L_16:


//--------------------- .nv.compat                --------------------------
	.section	.nv.compat,"",@"SHT_CUDA_COMPAT_INFO"
	.align	4
        /*0000*/ 	.byte	0x02, 0x09, 0x01, 0x00, 0x02, 0x02, 0x04, 0x00, 0x02, 0x05, 0x05, 0x00, 0x03, 0x07, 0x01, 0x01
        /*0010*/ 	.byte	0x02, 0x03, 0x01, 0x00, 0x02, 0x06, 0x01, 0x00, 0x04, 0x0b, 0x08, 0x00, 0x00, 0x00, 0x00, 0x00
        /*0020*/ 	.byte	0x00, 0x00, 0x00, 0x00


//--------------------- .nv.info._ZN7cutlass13device_kernelINS_4conv6kernel13ConvUniversalINS1_16ConvProblemShapeILNS1_8OperatorE2ELi2EEENS1_10collective14CollectiveConvINS1_46MainloopSm90TmaGmmaWarpSpecializedImplicitGemmILS5_2ELi7ELi2EN4cute5tupleIJNSA_1CILi1EEESD_SD_EEENS1_36KernelImplicitTmaWarpSpecializedSm90ELi1EEENSB_IJNSC_ILi128EEENSB_IJSH_EEENSB_IJNSC_ILi64EEEEEEEEENS_6half_tESM_NSA_8TiledMMAINSA_8MMA_AtomIJNSA_4SM904GMMA26MMA_64x128x16_F32F16F16_SSILNSQ_5MajorE1ELSS_1ELNSQ_7ScaleInE1ELST_1EEEEEENSA_6LayoutISE_NSB_IJNSC_ILi0EEESX_SX_EEEEENSB_IJNSA_10UnderscoreES10_S10_EEEEENS7_6detail26Sm90ImplicitGemmTileTraitsINSA_13SM90_TMA_LOADENSA_14ComposedLayoutINSA_7SwizzleILi3ELi4ELi3EEENSA_18smem_ptr_flag_bitsILi16EEENSW_INSB_IJNSB_IJSJ_NSC_ILi2EEEEEENSB_IJNSC_ILi8EEES1D_EEENSB_IJSD_NSC_ILi7EEEEEEEEENSB_IJNSB_IJSD_NSC_ILi4096EEEEEENSB_IJSJ_NSC_ILi512EEEEEENSB_IJSX_NSC_ILi8192EEEEEEEEEEEEEvEENS14_INSA_20SM90_TMA_LOAD_IM2COLES1Q_vEEEENS_8epilogue10collective6detail29Sm90TmaWarpSpecializedAdapterINS1W_15DefaultEpilogueISM_NSB_IJlNSB_IJSD_llEEESX_EEES21_NS1V_6thread17LinearCombinationISM_Li1EffLNS22_9ScaleType4KindE0ELNS_15FloatRoundStyleE2ESM_EENS_4gemm15EpilogueDefaultEEEEEvvEEEEvNT_6ParamsE --------------------------
	.section	.nv.info._ZN7cutlass13device_kernelINS_4conv6kernel13ConvUniversalINS1_16ConvProblemShapeILNS1_8OperatorE2ELi2EEENS1_10collective14CollectiveConvINS1_46MainloopSm90TmaGmmaWarpSpecializedImplicitGemmILS5_2ELi7ELi2EN4cute5tupleIJNSA_1CILi1EEESD_SD_EEENS1_36KernelImplicitTmaWarpSpecializedSm90ELi1EEENSB_IJNSC_ILi128EEENSB_IJSH_EEENSB_IJNSC_ILi64EEEEEEEEENS_6half_tESM_NSA_8TiledMMAINSA_8MMA_AtomIJNSA_4SM904GMMA26MMA_64x128x16_F32F16F16_SSILNSQ_5MajorE1ELSS_1ELNSQ_7ScaleInE1ELST_1EEEEEENSA_6LayoutISE_NSB_IJNSC_ILi0EEESX_SX_EEEEENSB_IJNSA_10UnderscoreES10_S10_EEEEENS7_6detail26Sm90ImplicitGemmTileTraitsINSA_13SM90_TMA_LOADENSA_14ComposedLayoutINSA_7SwizzleILi3ELi4ELi3EEENSA_18smem_ptr_flag_bitsILi16EEENSW_INSB_IJNSB_IJSJ_NSC_ILi2EEEEEENSB_IJNSC_ILi8EEES1D_EEENSB_IJSD_NSC_ILi7EEEEEEEEENSB_IJNSB_IJSD_NSC_ILi4096EEEEEENSB_IJSJ_NSC_ILi512EEEEEENSB_IJSX_NSC_ILi8192EEEEEEEEEEEEEvEENS14_INSA_20SM90_TMA_LOAD_IM2COLES1Q_vEEEENS_8epilogue10collective6detail29Sm90TmaWarpSpecializedAdapterINS1W_15DefaultEpilogueISM_NSB_IJlNSB_IJSD_llEEESX_EEES21_NS1V_6thread17LinearCombinationISM_Li1EffLNS22_9ScaleType4KindE0ELNS_15FloatRoundStyleE2ESM_EENS_4gemm15EpilogueDefaultEEEEEvvEEEEvNT_6ParamsE,"",@"SHT_CUDA_INFO"
	.sectionflags	@""
	.align	4


	//----- nvinfo : EIATTR_CUDA_API_VERSION
	.align		4
        /*0000*/ 	.byte	0x04, 0x37
        /*0002*/ 	.short	(.L_18 - .L_17)
.L_17:
        /*0004*/ 	.word	0x00000082


	//----- nvinfo : EIATTR_KPARAM_INFO
	.align		4
.L_18:
        /*0008*/ 	.byte	0x04, 0x17
        /*000a*/ 	.short	(.L_20 - .L_19)
.L_19:
        /*000c*/ 	.word	0x00000000
        /*0010*/ 	.short	0x0000
        /*0012*/ 	.short	0x0070
        /*0014*/ 	.byte	0x00, 0xf0, 0x01, 0x0e


	//----- nvinfo : EIATTR_SPARSE_MMA_MASK
	.align		4
.L_20:
        /*0018*/ 	.byte	0x03, 0x50
        /*001a*/ 	.short	0x0000


	//----- nvinfo : EIATTR_MAXREG_COUNT
	.align		4
        /*001c*/ 	.byte	0x03, 0x1b
        /*001e*/ 	.short	0x00ff


	//----- nvinfo : EIATTR_NUM_BARRIERS
	.align		4
        /*0020*/ 	.byte	0x02, 0x4c
        /*0022*/ 	.byte	0x01
	.zero		1


	//----- nvinfo : EIATTR_MERCURY_ISA_VERSION
	.align		4
        /*0024*/ 	.byte	0x03, 0x5f
        /*0026*/ 	.short	0x0101


	//----- nvinfo : EIATTR_COOP_GROUP_MASK_REGIDS
	.align		4
        /*0028*/ 	.byte	0x04, 0x29
        /*002a*/ 	.short	(.L_22 - .L_21)


	//   ....[0]....
.L_21:
        /*002c*/ 	.word	0xffffffff


	//   ....[1]....
        /*0030*/ 	.word	0xffffffff


	//   ....[2]....
        /*0034*/ 	.word	0xffffffff


	//----- nvinfo : EIATTR_COOP_GROUP_INSTR_OFFSETS
	.align		4
.L_22:
        /*0038*/ 	.byte	0x04, 0x28
        /*003a*/ 	.short	(.L_24 - .L_23)


	//   ....[0]....
.L_23:
        /*003c*/ 	.word	0x00000060


	//   ....[1]....
        /*0040*/ 	.word	0x00000070


	//   ....[2]....
        /*0044*/ 	.word	0x00000130


	//----- nvinfo : EIATTR_MBARRIER_INSTR_OFFSETS
	.align		4
.L_24:
        /*0048*/ 	.byte	0x04, 0x39
        /*004a*/ 	.short	(.L_26 - .L_25)


	//   ....[0]....
.L_25:
        /*004c*/ 	.word	0x00000250
        /*0050*/ 	.word	0x000000ff
        /*0054*/ 	.word	0x00038000
        /*0058*/ 	.short	0x0100
        /*005a*/ 	.byte	0x08
	.zero		1


	//   ....[1]....
        /*005c*/ 	.word	0x00000260
        /*0060*/ 	.word	0x000000ff
        /*0064*/ 	.word	0x00038038
        /*0068*/ 	.short	0x0100
        /*006a*/ 	.byte	0x08
	.zero		1


	//   ....[2]....
        /*006c*/ 	.word	0x00000270
        /*0070*/ 	.word	0x000000ff
        /*0074*/ 	.word	0x00038008
        /*0078*/ 	.short	0x0100
        /*007a*/ 	.byte	0x08
	.zero		1


	//   ....[3]....
        /*007c*/ 	.word	0x00000280
        /*0080*/ 	.word	0x000000ff
        /*0084*/ 	.word	0x00038040
        /*0088*/ 	.short	0x0100
        /*008a*/ 	.byte	0x08
	.zero		1


	//   ....[4]....
        /*008c*/ 	.word	0x00000290
        /*0090*/ 	.word	0x000000ff
        /*0094*/ 	.word	0x00038010
        /*0098*/ 	.short	0x0100
        /*009a*/ 	.byte	0x08
	.zero		1


	//   ....[5]....
        /*009c*/ 	.word	0x000002a0
        /*00a0*/ 	.word	0x000000ff
        /*00a4*/ 	.word	0x00038048
        /*00a8*/ 	.short	0x0100
        /*00aa*/ 	.byte	0x08
	.zero		1


	//   ....[6]....
        /*00ac*/ 	.word	0x000002b0
        /*00b0*/ 	.word	0x000000ff
        /*00b4*/ 	.word	0x00038018
        /*00b8*/ 	.short	0x0100
        /*00ba*/ 	.byte	0x08
	.zero		1


	//   ....[7]....
        /*00bc*/ 	.word	0x000002c0
        /*00c0*/ 	.word	0x000000ff
        /*00c4*/ 	.word	0x00038050
        /*00c8*/ 	.short	0x0100
        /*00ca*/ 	.byte	0x08
	.zero		1


	//   ....[8]....
        /*00cc*/ 	.word	0x000002d0
        /*00d0*/ 	.word	0x000000ff
        /*00d4*/ 	.word	0x00038020
        /*00d8*/ 	.short	0x0100
        /*00da*/ 	.byte	0x08
	.zero		1


	//   ....[9]....
        /*00dc*/ 	.word	0x000002e0
        /*00e0*/ 	.word	0x000000ff
        /*00e4*/ 	.word	0x00038058
        /*00e8*/ 	.short	0x0100
        /*00ea*/ 	.byte	0x08
	.zero		1


	//   ....[10]....
        /*00ec*/ 	.word	0x000002f0
        /*00f0*/ 	.word	0x000000ff
        /*00f4*/ 	.word	0x00038028
        /*00f8*/ 	.short	0x0100
        /*00fa*/ 	.byte	0x08
	.zero		1


	//   ....[11]....
        /*00fc*/ 	.word	0x00000300
        /*0100*/ 	.word	0x000000ff
        /*0104*/ 	.word	0x00038060
        /*0108*/ 	.short	0x0100
        /*010a*/ 	.byte	0x08
	.zero		1


	//   ....[12]....
        /*010c*/ 	.word	0x00000310
        /*0110*/ 	.word	0x000000ff
        /*0114*/ 	.word	0x00038030
        /*0118*/ 	.short	0x0100
        /*011a*/ 	.byte	0x08
	.zero		1


	//   ....[13]....
        /*011c*/ 	.word	0x00000320
        /*0120*/ 	.word	0x000000ff
        /*0124*/ 	.word	0x00038068
        /*0128*/ 	.short	0x0100
        /*012a*/ 	.byte	0x08
	.zero		1


	//   ....[14]....
        /*012c*/ 	.word	0x00000f50
        /*0130*/ 	.word	0x00000008
        /*0134*/ 	.word	0x00038000
        /*0138*/ 	.short	0x010a
        /*013a*/ 	.byte	0x3f
	.zero		1


	//   ....[15]....
        /*013c*/ 	.word	0x00001390
        /*0140*/ 	.word	0x00000009
        /*0144*/ 	.word	0x00038000
        /*0148*/ 	.short	0x010a
        /*014a*/ 	.byte	0x3f
	.zero		1


	//   ....[16]....
        /*014c*/ 	.word	0x00001670
        /*0150*/ 	.word	0x000000ff
        /*0154*/ 	.word	0x00000000
        /*0158*/ 	.short	0x0101
        /*015a*/ 	.byte	0x08
	.zero		1


	//   ....[17]....
        /*015c*/ 	.word	0x000018a0
        /*0160*/ 	.word	0x00000008
        /*0164*/ 	.word	0x00000000
        /*0168*/ 	.short	0x0101
        /*016a*/ 	.byte	0x3f
	.zero		1


	//   ....[18]....
        /*016c*/ 	.word	0x0000b130
        /*0170*/ 	.word	0x00000007
        /*0174*/ 	.word	0x00038038
        /*0178*/ 	.short	0x010a
        /*017a*/ 	.byte	0x3f
	.zero		1


	//   ....[19]....
        /*017c*/ 	.word	0x0000b880
        /*0180*/ 	.word	0x00000003
        /*0184*/ 	.word	0x00000000
        /*0188*/ 	.short	0x010a
        /*018a*/ 	.byte	0x3f
	.zero		1


	//   ....[20]....
        /*018c*/ 	.word	0x0000b930
        /*0190*/ 	.word	0x00000000
        /*0194*/ 	.word	0x00000000
        /*0198*/ 	.short	0x010a
        /*019a*/ 	.byte	0x3f
	.zero		1


	//   ....[21]....
        /*019c*/ 	.word	0x0000b9e0
        /*01a0*/ 	.word	0x00000000
        /*01a4*/ 	.word	0x00000000
        /*01a8*/ 	.short	0x010a
        /*01aa*/ 	.byte	0x3f
	.zero		1


	//   ....[22]....
        /*01ac*/ 	.word	0x0000ba90
        /*01b0*/ 	.word	0x00000000
        /*01b4*/ 	.word	0x00000000
        /*01b8*/ 	.short	0x010a
        /*01ba*/ 	.byte	0x3f
	.zero		1


	//   ....[23]....
        /*01bc*/ 	.word	0x0000bb40
        /*01c0*/ 	.word	0x00000000
        /*01c4*/ 	.word	0x00000000
        /*01c8*/ 	.short	0x010a
        /*01ca*/ 	.byte	0x3f
	.zero		1


	//   ....[24]....
        /*01cc*/ 	.word	0x0000bbf0
        /*01d0*/ 	.word	0x00000000
        /*01d4*/ 	.word	0x00000000
        /*01d8*/ 	.short	0x010a
        /*01da*/ 	.byte	0x3f
	.zero		1


	//   ....[25]....
        /*01dc*/ 	.word	0x0000bca0
        /*01e0*/ 	.word	0x00000005
        /*01e4*/ 	.word	0x00000000
        /*01e8*/ 	.short	0x010a
        /*01ea*/ 	.byte	0x3f
	.zero		1


	//----- nvinfo : EIATTR_NUM_MBARRIERS
	.align		4
.L_26:
        /*01ec*/ 	.byte	0x03, 0x38
        /*01ee*/ 	.short	0x000e


	//----- nvinfo : EIATTR_EXIT_INSTR_OFFSETS
	.align		4
        /*01f0*/ 	.byte	0x04, 0x1c
        /*01f2*/ 	.short	(.L_28 - .L_27)


	//   ....[0]....
.L_27:
        /*01f4*/ 	.word	0x00000a80


	//   ....[1]....
        /*01f8*/ 	.word	0x00001ad0


	//   ....[2]....
        /*01fc*/ 	.word	0x00001bf0


	//   ....[3]....
        /*0200*/ 	.word	0x000085e0


	//   ....[4]....
        /*0204*/ 	.word	0x00008610


	//   ....[5]....
        /*0208*/ 	.word	0x0000aee0


	//   ....[6]....
        /*020c*/ 	.word	0x0000af10


	//   ....[7]....
        /*0210*/ 	.word	0x0000af30


	//   ....[8]....
        /*0214*/ 	.word	0x0000b780


	//   ....[9]....
        /*0218*/ 	.word	0x0000bcd0


	//----- nvinfo : EIATTR_MAX_THREADS
	.align		4
.L_28:
        /*021c*/ 	.byte	0x04, 0x05
        /*021e*/ 	.short	(.L_30 - .L_29)
.L_29:
        /*0220*/ 	.word	0x00000100
        /*0224*/ 	.word	0x00000001
        /*0228*/ 	.word	0x00000001


	//----- nvinfo : EIATTR_CRS_STACK_SIZE
	.align		4
.L_30:
        /*022c*/ 	.byte	0x04, 0x1e
        /*022e*/ 	.short	(.L_32 - .L_31)
.L_31:
        /*0230*/ 	.word	0x00000000


	//----- nvinfo : EIATTR_CBANK_PARAM_SIZE
	.align		4
.L_32:
        /*0234*/ 	.byte	0x03, 0x19
        /*0236*/ 	.short	0x03f0


	//----- nvinfo : EIATTR_PARAM_CBANK
	.align		4
        /*0238*/ 	.byte	0x04, 0x0a
        /*023a*/ 	.short	(.L_34 - .L_33)
	.align		4
.L_33:
        /*023c*/ 	.word	index@(.nv.constant0._ZN7cutlass13device_kernelINS_4conv6kernel13ConvUniversalINS1_16ConvProblemShapeILNS1_8OperatorE2ELi2EEENS1_10collective14CollectiveConvINS1_46MainloopSm90TmaGmmaWarpSpecializedImplicitGemmILS5_2ELi7ELi2EN4cute5tupleIJNSA_1CILi1EEESD_SD_EEENS1_36KernelImplicitTmaWarpSpecializedSm90ELi1EEENSB_IJNSC_ILi128EEENSB_IJSH_EEENSB_IJNSC_ILi64EEEEEEEEENS_6half_tESM_NSA_8TiledMMAINSA_8MMA_AtomIJNSA_4SM904GMMA26MMA_64x128x16_F32F16F16_SSILNSQ_5MajorE1ELSS_1ELNSQ_7ScaleInE1ELST_1EEEEEENSA_6LayoutISE_NSB_IJNSC_ILi0EEESX_SX_EEEEENSB_IJNSA_10UnderscoreES10_S10_EEEEENS7_6detail26Sm90ImplicitGemmTileTraitsINSA_13SM90_TMA_LOADENSA_14ComposedLayoutINSA_7SwizzleILi3ELi4ELi3EEENSA_18smem_ptr_flag_bitsILi16EEENSW_INSB_IJNSB_IJSJ_NSC_ILi2EEEEEENSB_IJNSC_ILi8EEES1D_EEENSB_IJSD_NSC_ILi7EEEEEEEEENSB_IJNSB_IJSD_NSC_ILi4096EEEEEENSB_IJSJ_NSC_ILi512EEEEEENSB_IJSX_NSC_ILi8192EEEEEEEEEEEEEvEENS14_INSA_20SM90_TMA_LOAD_IM2COLES1Q_vEEEENS_8epilogue10collective6detail29Sm90TmaWarpSpecializedAdapterINS1W_15DefaultEpilogueISM_NSB_IJlNSB_IJSD_llEEESX_EEES21_NS1V_6thread17LinearCombinationISM_Li1EffLNS22_9ScaleType4KindE0ELNS_15FloatRoundStyleE2ESM_EENS_4gemm15EpilogueDefaultEEEEEvvEEEEvNT_6ParamsE)
        /*0240*/ 	.short	0x0210
        /*0242*/ 	.short	0x03f0


	//----- nvinfo : EIATTR_SW_WAR
	.align		4
.L_34:
        /*0244*/ 	.byte	0x04, 0x36
        /*0246*/ 	.short	(.L_36 - .L_35)
.L_35:
        /*0248*/ 	.word	0x00000008
.L_36:


//--------------------- .nv.callgraph             --------------------------
	.section	.nv.callgraph,"",@"SHT_CUDA_CALLGRAPH"
	.align	4
	.sectionentsize	8
	.align		4
        /*0000*/ 	.word	0x00000000
	.align		4
        /*0004*/ 	.word	0xffffffff
	.align		4
        /*0008*/ 	.word	0x00000000
	.align		4
        /*000c*/ 	.word	0xfffffffe
	.align		4
        /*0010*/ 	.word	0x00000000
	.align		4
        /*0014*/ 	.word	0xfffffffd
	.align		4
        /*0018*/ 	.word	0x00000000
	.align		4
        /*001c*/ 	.word	0xfffffffc


//--------------------- .nv.constant4             --------------------------
	.section	.nv.constant4,"a",@progbits
	.align	8
	.align		8
.nv.constant4:
        /*0000*/ 	.dword	_ZN39_INTERNAL_7a6495db_4_k_cu_13c0c739_26104cuda3std3__45__cpo5beginE
	.align		8
        /*0008*/ 	.dword	_ZN39_INTERNAL_7a6495db_4_k_cu_13c0c739_26104cuda3std3__45__cpo3endE
	.align		8
        /*0010*/ 	.dword	_ZN39_INTERNAL_7a6495db_4_k_cu_13c0c739_26104cuda3std3__45__cpo6cbeginE
	.align		8
        /*0018*/ 	.dword	_ZN39_INTERNAL_7a6495db_4_k_cu_13c0c739_26104cuda3std3__45__cpo4cendE
	.align		8
        /*0020*/ 	.dword	_ZN39_INTERNAL_7a6495db_4_k_cu_13c0c739_26104cuda3std3__441_GLOBAL__N__7a6495db_4_k_cu_13c0c739_26106ignoreE
	.align		8
        /*0028*/ 	.dword	_ZN39_INTERNAL_7a6495db_4_k_cu_13c0c739_26104cuda3std3__419piecewise_constructE
	.align		8
        /*0030*/ 	.dword	_ZN39_INTERNAL_7a6495db_4_k_cu_13c0c739_26104cuda3std3__48in_placeE
	.align		8
        /*0038*/ 	.dword	_ZN39_INTERNAL_7a6495db_4_k_cu_13c0c739_26104cuda3std6ranges3__45__cpo4swapE
	.align		8
        /*0040*/ 	.dword	_ZN39_INTERNAL_7a6495db_4_k_cu_13c0c739_26104cuda3std6ranges3__45__cpo9iter_moveE
	.align		8
        /*0048*/ 	.dword	_ZN39_INTERNAL_7a6495db_4_k_cu_13c0c739_26104cute7productE
	.align		8
        /*0050*/ 	.dword	_ZN39_INTERNAL_7a6495db_4_k_cu_13c0c739_26104cute1_E


//--------------------- .text._ZN7cutlass13device_kernelINS_4conv6kernel13ConvUniversalINS1_16ConvProblemShapeILNS1_8OperatorE2ELi2EEENS1_10collective14CollectiveConvINS1_46MainloopSm90TmaGmmaWarpSpecializedImplicitGemmILS5_2ELi7ELi2EN4cute5tupleIJNSA_1CILi1EEESD_SD_EEENS1_36KernelImplicitTmaWarpSpecializedSm90ELi1EEENSB_IJNSC_ILi128EEENSB_IJSH_EEENSB_IJNSC_ILi64EEEEEEEEENS_6half_tESM_NSA_8TiledMMAINSA_8MMA_AtomIJNSA_4SM904GMMA26MMA_64x128x16_F32F16F16_SSILNSQ_5MajorE1ELSS_1ELNSQ_7ScaleInE1ELST_1EEEEEENSA_6LayoutISE_NSB_IJNSC_ILi0EEESX_SX_EEEEENSB_IJNSA_10UnderscoreES10_S10_EEEEENS7_6detail26Sm90ImplicitGemmTileTraitsINSA_13SM90_TMA_LOADENSA_14ComposedLayoutINSA_7SwizzleILi3ELi4ELi3EEENSA_18smem_ptr_flag_bitsILi16EEENSW_INSB_IJNSB_IJSJ_NSC_ILi2EEEEEENSB_IJNSC_ILi8EEES1D_EEENSB_IJSD_NSC_ILi7EEEEEEEEENSB_IJNSB_IJSD_NSC_ILi4096EEEEEENSB_IJSJ_NSC_ILi512EEEEEENSB_IJSX_NSC_ILi8192EEEEEEEEEEEEEvEENS14_INSA_20SM90_TMA_LOAD_IM2COLES1Q_vEEEENS_8epilogue10collective6detail29Sm90TmaWarpSpecializedAdapterINS1W_15DefaultEpilogueISM_NSB_IJlNSB_IJSD_llEEESX_EEES21_NS1V_6thread17LinearCombinationISM_Li1EffLNS22_9ScaleType4KindE0ELNS_15FloatRoundStyleE2ESM_EENS_4gemm15EpilogueDefaultEEEEEvvEEEEvNT_6ParamsE --------------------------
	.section	.text._ZN7cutlass13device_kernelINS_4conv6kernel13ConvUniversalINS1_16ConvProblemShapeILNS1_8OperatorE2ELi2EEENS1_10collective14CollectiveConvINS1_46MainloopSm90TmaGmmaWarpSpecializedImplicitGemmILS5_2ELi7ELi2EN4cute5tupleIJNSA_1CILi1EEESD_SD_EEENS1_36KernelImplicitTmaWarpSpecializedSm90ELi1EEENSB_IJNSC_ILi128EEENSB_IJSH_EEENSB_IJNSC_ILi64EEEEEEEEENS_6half_tESM_NSA_8TiledMMAINSA_8MMA_AtomIJNSA_4SM904GMMA26MMA_64x128x16_F32F16F16_SSILNSQ_5MajorE1ELSS_1ELNSQ_7ScaleInE1ELST_1EEEEEENSA_6LayoutISE_NSB_IJNSC_ILi0EEESX_SX_EEEEENSB_IJNSA_10UnderscoreES10_S10_EEEEENS7_6detail26Sm90ImplicitGemmTileTraitsINSA_13SM90_TMA_LOADENSA_14ComposedLayoutINSA_7SwizzleILi3ELi4ELi3EEENSA_18smem_ptr_flag_bitsILi16EEENSW_INSB_IJNSB_IJSJ_NSC_ILi2EEEEEENSB_IJNSC_ILi8EEES1D_EEENSB_IJSD_NSC_ILi7EEEEEEEEENSB_IJNSB_IJSD_NSC_ILi4096EEEEEENSB_IJSJ_NSC_ILi512EEEEEENSB_IJSX_NSC_ILi8192EEEEEEEEEEEEEvEENS14_INSA_20SM90_TMA_LOAD_IM2COLES1Q_vEEEENS_8epilogue10collective6detail29Sm90TmaWarpSpecializedAdapterINS1W_15DefaultEpilogueISM_NSB_IJlNSB_IJSD_llEEESX_EEES21_NS1V_6thread17LinearCombinationISM_Li1EffLNS22_9ScaleType4KindE0ELNS_15FloatRoundStyleE2ESM_EENS_4gemm15EpilogueDefaultEEEEEvvEEEEvNT_6ParamsE,"ax",@progbits
	.align	128
.text._ZN7cutlass13device_kernelINS_4conv6kernel13ConvUniversalINS1_16ConvProblemShapeILNS1_8OperatorE2ELi2EEENS1_10collective14CollectiveConvINS1_46MainloopSm90TmaGmmaWarpSpecializedImplicitGemmILS5_2ELi7ELi2EN4cute5tupleIJNSA_1CILi1EEESD_SD_EEENS1_36KernelImplicitTmaWarpSpecializedSm90ELi1EEENSB_IJNSC_ILi128EEENSB_IJSH_EEENSB_IJNSC_ILi64EEEEEEEEENS_6half_tESM_NSA_8TiledMMAINSA_8MMA_AtomIJNSA_4SM904GMMA26MMA_64x128x16_F32F16F16_SSILNSQ_5MajorE1ELSS_1ELNSQ_7ScaleInE1ELST_1EEEEEENSA_6LayoutISE_NSB_IJNSC_ILi0EEESX_SX_EEEEENSB_IJNSA_10UnderscoreES10_S10_EEEEENS7_6detail26Sm90ImplicitGemmTileTraitsINSA_13SM90_TMA_LOADENSA_14ComposedLayoutINSA_7SwizzleILi3ELi4ELi3EEENSA_18smem_ptr_flag_bitsILi16EEENSW_INSB_IJNSB_IJSJ_NSC_ILi2EEEEEENSB_IJNSC_ILi8EEES1D_EEENSB_IJSD_NSC_ILi7EEEEEEEEENSB_IJNSB_IJSD_NSC_ILi4096EEEEEENSB_IJSJ_NSC_ILi512EEEEEENSB_IJSX_NSC_ILi8192EEEEEEEEEEEEEvEENS14_INSA_20SM90_TMA_LOAD_IM2COLES1Q_vEEEENS_8epilogue10collective6detail29Sm90TmaWarpSpecializedAdapterINS1W_15DefaultEpilogueISM_NSB_IJlNSB_IJSD_llEEESX_EEES21_NS1V_6thread17LinearCombinationISM_Li1EffLNS22_9ScaleType4KindE0ELNS_15FloatRoundStyleE2ESM_EENS_4gemm15EpilogueDefaultEEEEEvvEEEEvNT_6ParamsE:
        .type           _ZN7cutlass13device_kernelINS_4conv6kernel13ConvUniversalINS1_16ConvProblemShapeILNS1_8OperatorE2ELi2EEENS1_10collective14CollectiveConvINS1_46MainloopSm90TmaGmmaWarpSpecializedImplicitGemmILS5_2ELi7ELi2EN4cute5tupleIJNSA_1CILi1EEESD_SD_EEENS1_36KernelImplicitTmaWarpSpecializedSm90ELi1EEENSB_IJNSC_ILi128EEENSB_IJSH_EEENSB_IJNSC_ILi64EEEEEEEEENS_6half_tESM_NSA_8TiledMMAINSA_8MMA_AtomIJNSA_4SM904GMMA26MMA_64x128x16_F32F16F16_SSILNSQ_5MajorE1ELSS_1ELNSQ_7ScaleInE1ELST_1EEEEEENSA_6LayoutISE_NSB_IJNSC_ILi0EEESX_SX_EEEEENSB_IJNSA_10UnderscoreES10_S10_EEEEENS7_6detail26Sm90ImplicitGemmTileTraitsINSA_13SM90_TMA_LOADENSA_14ComposedLayoutINSA_7SwizzleILi3ELi4ELi3EEENSA_18smem_ptr_flag_bitsILi16EEENSW_INSB_IJNSB_IJSJ_NSC_ILi2EEEEEENSB_IJNSC_ILi8EEES1D_EEENSB_IJSD_NSC_ILi7EEEEEEEEENSB_IJNSB_IJSD_NSC_ILi4096EEEEEENSB_IJSJ_NSC_ILi512EEEEEENSB_IJSX_NSC_ILi8192EEEEEEEEEEEEEvEENS14_INSA_20SM90_TMA_LOAD_IM2COLES1Q_vEEEENS_8epilogue10collective6detail29Sm90TmaWarpSpecializedAdapterINS1W_15DefaultEpilogueISM_NSB_IJlNSB_IJSD_llEEESX_EEES21_NS1V_6thread17LinearCombinationISM_Li1EffLNS22_9ScaleType4KindE0ELNS_15FloatRoundStyleE2ESM_EENS_4gemm15EpilogueDefaultEEEEEvvEEEEvNT_6ParamsE,@function
        .size           _ZN7cutlass13device_kernelINS_4conv6kernel13ConvUniversalINS1_16ConvProblemShapeILNS1_8OperatorE2ELi2EEENS1_10collective14CollectiveConvINS1_46MainloopSm90TmaGmmaWarpSpecializedImplicitGemmILS5_2ELi7ELi2EN4cute5tupleIJNSA_1CILi1EEESD_SD_EEENS1_36KernelImplicitTmaWarpSpecializedSm90ELi1EEENSB_IJNSC_ILi128EEENSB_IJSH_EEENSB_IJNSC_ILi64EEEEEEEEENS_6half_tESM_NSA_8TiledMMAINSA_8MMA_AtomIJNSA_4SM904GMMA26MMA_64x128x16_F32F16F16_SSILNSQ_5MajorE1ELSS_1ELNSQ_7ScaleInE1ELST_1EEEEEENSA_6LayoutISE_NSB_IJNSC_ILi0EEESX_SX_EEEEENSB_IJNSA_10UnderscoreES10_S10_EEEEENS7_6detail26Sm90ImplicitGemmTileTraitsINSA_13SM90_TMA_LOADENSA_14ComposedLayoutINSA_7SwizzleILi3ELi4ELi3EEENSA_18smem_ptr_flag_bitsILi16EEENSW_INSB_IJNSB_IJSJ_NSC_ILi2EEEEEENSB_IJNSC_ILi8EEES1D_EEENSB_IJSD_NSC_ILi7EEEEEEEEENSB_IJNSB_IJSD_NSC_ILi4096EEEEEENSB_IJSJ_NSC_ILi512EEEEEENSB_IJSX_NSC_ILi8192EEEEEEEEEEEEEvEENS14_INSA_20SM90_TMA_LOAD_IM2COLES1Q_vEEEENS_8epilogue10collective6detail29Sm90TmaWarpSpecializedAdapterINS1W_15DefaultEpilogueISM_NSB_IJlNSB_IJSD_llEEESX_EEES21_NS1V_6thread17LinearCombinationISM_Li1EffLNS22_9ScaleType4KindE0ELNS_15FloatRoundStyleE2ESM_EENS_4gemm15EpilogueDefaultEEEEEvvEEEEvNT_6ParamsE,(.L_x_288 - _ZN7cutlass13device_kernelINS_4conv6kernel13ConvUniversalINS1_16ConvProblemShapeILNS1_8OperatorE2ELi2EEENS1_10collective14CollectiveConvINS1_46MainloopSm90TmaGmmaWarpSpecializedImplicitGemmILS5_2ELi7ELi2EN4cute5tupleIJNSA_1CILi1EEESD_SD_EEENS1_36KernelImplicitTmaWarpSpecializedSm90ELi1EEENSB_IJNSC_ILi128EEENSB_IJSH_EEENSB_IJNSC_ILi64EEEEEEEEENS_6half_tESM_NSA_8TiledMMAINSA_8MMA_AtomIJNSA_4SM904GMMA26MMA_64x128x16_F32F16F16_SSILNSQ_5MajorE1ELSS_1ELNSQ_7ScaleInE1ELST_1EEEEEENSA_6LayoutISE_NSB_IJNSC_ILi0EEESX_SX_EEEEENSB_IJNSA_10UnderscoreES10_S10_EEEEENS7_6detail26Sm90ImplicitGemmTileTraitsINSA_13SM90_TMA_LOADENSA_14ComposedLayoutINSA_7SwizzleILi3ELi4ELi3EEENSA_18smem_ptr_flag_bitsILi16EEENSW_INSB_IJNSB_IJSJ_NSC_ILi2EEEEEENSB_IJNSC_ILi8EEES1D_EEENSB_IJSD_NSC_ILi7EEEEEEEEENSB_IJNSB_IJSD_NSC_ILi4096EEEEEENSB_IJSJ_NSC_ILi512EEEEEENSB_IJSX_NSC_ILi8192EEEEEEEEEEEEEvEENS14_INSA_20SM90_TMA_LOAD_IM2COLES1Q_vEEEENS_8epilogue10collective6detail29Sm90TmaWarpSpecializedAdapterINS1W_15DefaultEpilogueISM_NSB_IJlNSB_IJSD_llEEESX_EEES21_NS1V_6thread17LinearCombinationISM_Li1EffLNS22_9ScaleType4KindE0ELNS_15FloatRoundStyleE2ESM_EENS_4gemm15EpilogueDefaultEEEEEvvEEEEvNT_6ParamsE)
        .other          _ZN7cutlass13device_kernelINS_4conv6kernel13ConvUniversalINS1_16ConvProblemShapeILNS1_8OperatorE2ELi2EEENS1_10collective14CollectiveConvINS1_46MainloopSm90TmaGmmaWarpSpecializedImplicitGemmILS5_2ELi7ELi2EN4cute5tupleIJNSA_1CILi1EEESD_SD_EEENS1_36KernelImplicitTmaWarpSpecializedSm90ELi1EEENSB_IJNSC_ILi128EEENSB_IJSH_EEENSB_IJNSC_ILi64EEEEEEEEENS_6half_tESM_NSA_8TiledMMAINSA_8MMA_AtomIJNSA_4SM904GMMA26MMA_64x128x16_F32F16F16_SSILNSQ_5MajorE1ELSS_1ELNSQ_7ScaleInE1ELST_1EEEEEENSA_6LayoutISE_NSB_IJNSC_ILi0EEESX_SX_EEEEENSB_IJNSA_10UnderscoreES10_S10_EEEEENS7_6detail26Sm90ImplicitGemmTileTraitsINSA_13SM90_TMA_LOADENSA_14ComposedLayoutINSA_7SwizzleILi3ELi4ELi3EEENSA_18smem_ptr_flag_bitsILi16EEENSW_INSB_IJNSB_IJSJ_NSC_ILi2EEEEEENSB_IJNSC_ILi8EEES1D_EEENSB_IJSD_NSC_ILi7EEEEEEEEENSB_IJNSB_IJSD_NSC_ILi4096EEEEEENSB_IJSJ_NSC_ILi512EEEEEENSB_IJSX_NSC_ILi8192EEEEEEEEEEEEEvEENS14_INSA_20SM90_TMA_LOAD_IM2COLES1Q_vEEEENS_8epilogue10collective6detail29Sm90TmaWarpSpecializedAdapterINS1W_15DefaultEpilogueISM_NSB_IJlNSB_IJSD_llEEESX_EEES21_NS1V_6thread17LinearCombinationISM_Li1EffLNS22_9ScaleType4KindE0ELNS_15FloatRoundStyleE2ESM_EENS_4gemm15EpilogueDefaultEEEEEvvEEEEvNT_6ParamsE,@"STO_CUDA_ENTRY STV_DEFAULT"
_ZN7cutlass13device_kernelINS_4conv6kernel13ConvUniversalINS1_16ConvProblemShapeILNS1_8OperatorE2ELi2EEENS1_10collective14CollectiveConvINS1_46MainloopSm90TmaGmmaWarpSpecializedImplicitGemmILS5_2ELi7ELi2EN4cute5tupleIJNSA_1CILi1EEESD_SD_EEENS1_36KernelImplicitTmaWarpSpecializedSm90ELi1EEENSB_IJNSC_ILi128EEENSB_IJSH_EEENSB_IJNSC_ILi64EEEEEEEEENS_6half_tESM_NSA_8TiledMMAINSA_8MMA_AtomIJNSA_4SM904GMMA26MMA_64x128x16_F32F16F16_SSILNSQ_5MajorE1ELSS_1ELNSQ_7ScaleInE1ELST_1EEEEEENSA_6LayoutISE_NSB_IJNSC_ILi0EEESX_SX_EEEEENSB_IJNSA_10UnderscoreES10_S10_EEEEENS7_6detail26Sm90ImplicitGemmTileTraitsINSA_13SM90_TMA_LOADENSA_14ComposedLayoutINSA_7SwizzleILi3ELi4ELi3EEENSA_18smem_ptr_flag_bitsILi16EEENSW_INSB_IJNSB_IJSJ_NSC_ILi2EEEEEENSB_IJNSC_ILi8EEES1D_EEENSB_IJSD_NSC_ILi7EEEEEEEEENSB_IJNSB_IJSD_NSC_ILi4096EEEEEENSB_IJSJ_NSC_ILi512EEEEEENSB_IJSX_NSC_ILi8192EEEEEEEEEEEEEvEENS14_INSA_20SM90_TMA_LOAD_IM2COLES1Q_vEEEENS_8epilogue10collective6detail29Sm90TmaWarpSpecializedAdapterINS1W_15DefaultEpilogueISM_NSB_IJlNSB_IJSD_llEEESX_EEES21_NS1V_6thread17LinearCombinationISM_Li1EffLNS22_9ScaleType4KindE0ELNS_15FloatRoundStyleE2ESM_EENS_4gemm15EpilogueDefaultEEEEEvvEEEEvNT_6ParamsE:
[----:B------:R-:W-:Y:S01]  /*0000*/  LDC R1, c[0x0][0x28] ;  /* 0x00000a00ff017b82 */ /* 0x000fe20000000800 */
[----:B------:R-:W0:Y:S01]  /*0010*/  S2R R12, SR_TID.X ;  /* 0x00000000000c7919 */ /* 0x000e220000002100 */
[----:B------:R-:W-:Y:S01]  /*0020*/  ELECT P0, URZ, PT ;  /* 0x00000000003f782f */ /* 0x000fe20003800000 */
[----:B------:R-:W-:Y:S01]  /*0030*/  BSSY B0, `(.L_x_0) ;  /* 0x000000f000007945 */ /* 0x000fe20003800000 */
[--C-:B0-----:R-:W-:Y:S02]  /*0040*/  SHF.R.U32.HI R0, RZ, 0x5, R12.reuse ;  /* 0x00000005ff007819 */ /* 0x101fe4000001160c */
[----:B------:R-:W-:-:S03]  /*0050*/  SHF.R.U32.HI R3, RZ, 0x7, R12 ;  /* 0x00000007ff037819 */ /* 0x000fc6000001160c */
[----:B------:R-:W0:Y:S04]  /*0060*/  SHFL.IDX PT, R2, R0, RZ, 0x1f ;  /* 0x00001fff00027589 */ /* 0x000e2800000e0000 */
[----:B------:R1:W2:Y:S01]  /*0070*/  SHFL.IDX PT, R8, R3, RZ, 0x1f ;  /* 0x00001fff03087589 */ /* 0x0002a200000e0000 */
[----:B0-----:R-:W-:-:S13]  /*0080*/  ISETP.NE.OR P0, PT, R2, RZ, !P0 ;  /* 0x000000ff0200720c */ /* 0x001fda0004705670 */
[----:B-12---:R-:W-:Y:S05]  /*0090*/  @P0 BRA `(.L_x_1) ;  /* 0x0000000000200947 */ /* 0x006fea0003800000 */
[----:B------:R-:W-:Y:S02]  /*00a0*/  ULDC.64 UR4, c[0x0][0x198] ;  /* 0x0000660000047ab9 */ /* 0x000fe40000000a00 */
[----:B------:R-:W-:Y:S02]  /*00b0*/  UIADD3 UR6, UP0, UR4, 0xf0, URZ ;  /* 0x000000f004067890 */ /* 0x000fe4000ff1e03f */
[----:B------:R-:W-:Y:S02]  /*00c0*/  UIADD3 UR4, UP1, UR4, 0x1f0, URZ ;  /* 0x000001f004047890 */ /* 0x000fe4000ff3e03f */
[----:B------:R-:W-:Y:S02]  /*00d0*/  UIADD3.X UR7, URZ, UR5, URZ, UP0, !UPT ;  /* 0x000000053f077290 */ /* 0x000fe400087fe43f */
[----:B------:R-:W-:-:S07]  /*00e0*/  UIADD3.X UR5, URZ, UR5, URZ, UP1, !UPT ;  /* 0x000000053f057290 */ /* 0x000fce0008ffe43f */
[----:B------:R0:W-:Y:S02]  /*00f0*/  UTMACCTL.PF [UR6] ;  /* 0x00000000060079b9 */ /* 0x0001e40008040000 */
[----:B------:R0:W-:Y:S02]  /*0100*/  UTMACCTL.PF [UR4] ;  /* 0x00000000040079b9 */ /* 0x0001e40008040000 */
[----:B0-----:R-:W-:Y:S01]  /*0110*/  NOP ;  /* 0x0000000000007918 */ /* 0x001fe20000000000 */
.L_x_1:
[----:B------:R-:W-:Y:S05]  /*0120*/  BSYNC B0 ;  /* 0x0000000000007941 */ /* 0x000fea0003800000 */
.L_x_0:
[----:B------:R-:W0:Y:S01]  /*0130*/  SHFL.IDX PT, R0, R0, RZ, 0x1f ;  /* 0x00001fff00007589 */ /* 0x000e2200000e0000 */
[----:B------:R-:W-:-:S04]  /*0140*/  SHF.R.S32.HI R3, RZ, 0x1f, R2 ;  /* 0x0000001fff037819 */ /* 0x000fc80000011402 */
[----:B------:R-:W-:Y:S02]  /*0150*/  LEA.HI R3, R3, R2, RZ, 0x2 ;  /* 0x0000000203037211 */ /* 0x000fe400078f10ff */
[----:B0-----:R-:W-:-:S13]  /*0160*/  ISETP.NE.AND P0, PT, R0, RZ, PT ;  /* 0x000000ff0000720c */ /* 0x001fda0003f05270 */
[----:B------:R-:W-:Y:S05]  /*0170*/  @P0 BRA `(.L_x_2) ;  /* 0x0000000000700947 */ /* 0x000fea0003800000 */
[----:B------:R-:W0:Y:S01]  /*0180*/  S2UR UR8, SR_CgaCtaId ;  /* 0x00000000000879c3 */ /* 0x000e220000008800 */
[----:B------:R-:W-:Y:S01]  /*0190*/  UMOV UR4, 0x400 ;  /* 0x0000040000047882 */ /* 0x000fe20000000000 */
[----:B------:R-:W-:Y:S01]  /*01a0*/  UMOV UR5, 0x1 ;  /* 0x0000000100057882 */ /* 0x000fe20000000000 */
[----:B------:R-:W-:Y:S01]  /*01b0*/  UMOV UR6, 0x80 ;  /* 0x0000008000067882 */ /* 0x000fe20000000000 */
[----:B------:R-:W-:Y:S01]  /*01c0*/  ELECT P0, URZ, PT ;  /* 0x00000000003f782f */ /* 0x000fe20003800000 */
[----:B------:R-:W-:-:S04]  /*01d0*/  UIADD3 UR6, -UR6, 0x100000, URZ ;  /* 0x0010000006067890 */ /* 0x000fc8000fffe13f */
[----:B------:R-:W-:Y:S02]  /*01e0*/  USHF.L.U32 UR7, UR6, 0xb, URZ ;  /* 0x0000000b06077899 */ /* 0x000fe4000800063f */
[----:B------:R-:W-:Y:S02]  /*01f0*/  USHF.L.U32 UR6, UR6, 0x1, URZ ;  /* 0x0000000106067899 */ /* 0x000fe4000800063f */
[----:B0-----:R-:W-:Y:S02]  /*0200*/  ULEA UR8, UR8, UR4, 0x18 ;  /* 0x0000000408087291 */ /* 0x001fe4000f8ec03f */
[----:B------:R-:W-:-:S04]  /*0210*/  UIADD3 UR4, -UR5, 0x100000, URZ ;  /* 0x0010000005047890 */ /* 0x000fc8000fffe13f */
[----:B------:R-:W-:Y:S02]  /*0220*/  USHF.L.U32 UR5, UR4, 0xb, URZ ;  /* 0x0000000b04057899 */ /* 0x000fe4000800063f */
[----:B------:R-:W-:Y:S01]  /*0230*/  USHF.L.U32 UR4, UR4, 0x1, URZ ;  /* 0x0000000104047899 */ /* 0x000fe2000800063f */
[----:B------:R-:W0:Y:S11]  /*0240*/  FENCE.VIEW.ASYNC.S ;  /* 0x00000000000073c6 */ /* 0x000e360000000000 */
[----:B0-----:R0:W1:Y:S01]  /*0250*/  SYNCS.EXCH.64 URZ, [UR8+0x38000], UR4 ;  /* 0x03800004083f75b2 */ /* 0x0010620008000100 */
[----:B------:R0:W2:Y:S01]  /*0260*/  SYNCS.EXCH.64 URZ, [UR8+0x38038], UR6 ;  /* 0x03803806083f75b2 */ /* 0x0000a20008000100 */
[----:B------:R0:W3:Y:S01]  /*0270*/  SYNCS.EXCH.64 URZ, [UR8+0x38008], UR4 ;  /* 0x03800804083f75b2 */ /* 0x0000e20008000100 */
[----:B------:R0:W4:Y:S01]  /*0280*/  SYNCS.EXCH.64 URZ, [UR8+0x38040], UR6 ;  /* 0x03804006083f75b2 */ /* 0x0001220008000100 */
[----:B------:R0:W0:Y:S01]  /*0290*/  SYNCS.EXCH.64 URZ, [UR8+0x38010], UR4 ;  /* 0x03801004083f75b2 */ /* 0x0000220008000100 */
        /* <DEDUP_REMOVED lines=9> */
[----:B------:R-:W-:Y:S01]  /*0330*/  NOP ;  /* 0x0000000000007918 */ /* 0x000fe20000000000 */
.L_x_2:
[----:B0-----:R-:W-:Y:S01]  /*0340*/  ULDC.64 UR4, c[0x0][0x598] ;  /* 0x0001660000047ab9 */ /* 0x001fe20000000a00 */
[----:B------:R-:W-:Y:S01]  /*0350*/  LOP3.LUT R3, R3, 0xfffffffc, RZ, 0xc0, !PT ;  /* 0xfffffffc03037812 */ /* 0x000fe200078ec0ff */
[----:B------:R-:W-:Y:S01]  /*0360*/  NOP ;  /* 0x0000000000007918 */ /* 0x000fe20000000000 */
[----:B------:R-:W-:Y:S01]  /*0370*/  ISETP.NE.U32.AND P0, PT, RZ, UR4, PT ;  /* 0x00000004ff007c0c */ /* 0x000fe2000bf05070 */
[----:B------:R-:W-:Y:S01]  /*0380*/  NOP ;  /* 0x0000000000007918 */ /* 0x000fe20000000000 */
[----:B-1234-:R-:W-:Y:S01]  /*0390*/  BAR.SYNC.DEFER_BLOCKING 0x0 ;  /* 0x0000000000007b1d */ /* 0x01efe20000010000 */
[----:B------:R-:W-:Y:S01]  /*03a0*/  IMAD.IADD R7, R2, 0x1, -R3 ;  /* 0x0000000102077824 */ /* 0x000fe200078e0a03 */
[----:B------:R-:W-:Y:S02]  /*03b0*/  ISETP.NE.AND.EX P0, PT, RZ, UR5, PT, P0 ;  /* 0x00000005ff007c0c */ /* 0x000fe4000bf05300 */
[C---:B------:R-:W-:Y:S02]  /*03c0*/  ISETP.NE.AND P2, PT, R8.reuse, 0x1, PT ;  /* 0x000000010800780c */ /* 0x040fe40003f45270 */
[----:B------:R-:W-:Y:S01]  /*03d0*/  LOP3.LUT P1, RZ, R8, R7, RZ, 0xfc, !PT ;  /* 0x0000000708ff7212 */ /* 0x000fe2000782fcff */
[----:B------:R-:W-:-:S03]  /*03e0*/  ULDC.64 UR12, c[0x0][0x208] ;  /* 0x00008200000c7ab9 */ /* 0x000fc60000000a00 */
[----:B------:R-:W-:-:S04]  /*03f0*/  SEL R3, RZ, 0x1, P1 ;  /* 0x00000001ff037807 */ /* 0x000fc80000800000 */
[----:B------:R-:W-:Y:S01]  /*0400*/  SEL R3, R3, 0x2, P2 ;  /* 0x0000000203037807 */ /* 0x000fe20001000000 */
[----:B------:R-:W-:Y:S06]  /*0410*/  @!P0 BRA `(.L_x_3) ;  /* 0x00000000001c8947 */ /* 0x000fec0003800000 */
[----:B------:R-:W0:Y:S02]  /*0420*/  LDC.64 R4, c[0x0][0x598] ;  /* 0x00016600ff047b82 */ /* 0x000e240000000a00 */
[----:B0-----:R-:W2:Y:S02]  /*0430*/  LDG.E.64 R4, desc[UR12][R4.64] ;  /* 0x0000000c04047981 */ /* 0x001ea4000c1e1b00 */
[----:B--2---:R-:W-:-:S04]  /*0440*/  ISETP.NE.U32.AND P0, PT, R4, RZ, PT ;  /* 0x000000ff0400720c */ /* 0x004fc80003f05070 */
[----:B------:R-:W-:-:S13]  /*0450*/  ISETP.NE.AND.EX P0, PT, R5, RZ, PT, P0 ;  /* 0x000000ff0500720c */ /* 0x000fda0003f05300 */
[----:B------:R-:W-:Y:S05]  /*0460*/  @!P0 BRA `(.L_x_3) ;  /* 0x0000000000088947 */ /* 0x000fea0003800000 */
[----:B------:R2:W5:Y:S01]  /*0470*/  LD.E R0, desc[UR12][R4.64] ;  /* 0x0000000c04007980 */ /* 0x000562000c101900 */
[----:B------:R-:W-:Y:S05]  /*0480*/  BRA `(.L_x_4) ;  /* 0x0000000000207947 */ /* 0x000fea0003800000 */
.L_x_3:
[----:B------:R-:W-:Y:S02]  /*0490*/  ULDC.64 UR4, c[0x0][0x588] ;  /* 0x0001620000047ab9 */ /* 0x000fe40000000a00 */
[----:B------:R-:W-:-:S04]  /*04a0*/  ISETP.NE.U32.AND P0, PT, RZ, UR4, PT ;  /* 0x00000004ff007c0c */ /* 0x000fc8000bf05070 */
[----:B------:R-:W-:-:S13]  /*04b0*/  ISETP.NE.AND.EX P0, PT, RZ, UR5, PT, P0 ;  /* 0x00000005ff007c0c */ /* 0x000fda000bf05300 */
[----:B------:R-:W-:Y:S05]  /*04c0*/  @!P0 BRA `(.L_x_5) ;  /* 0x00000000000c8947 */ /* 0x000fea0003800000 */
[----:B------:R-:W0:Y:S02]  /*04d0*/  LDC.64 R4, c[0x0][0x588] ;  /* 0x00016200ff047b82 */ /* 0x000e240000000a00 */
[----:B0-----:R1:W5:Y:S01]  /*04e0*/  LDG.E R0, desc[UR12][R4.64] ;  /* 0x0000000c04007981 */ /* 0x001362000c1e1900 */
[----:B------:R-:W-:Y:S05]  /*04f0*/  BRA `(.L_x_4) ;  /* 0x0000000000047947 */ /* 0x000fea0003800000 */
.L_x_5:
[----:B------:R-:W0:Y:S02]  /*0500*/  LDC R0, c[0x0][0x580] ;  /* 0x00016000ff007b82 */ /* 0x000e240000000800 */
.L_x_4:
[----:B------:R-:W-:Y:S02]  /*0510*/  ULDC.64 UR4, c[0x0][0x5a0] ;  /* 0x0001680000047ab9 */ /* 0x000fe40000000a00 */
[----:B------:R-:W-:-:S04]  /*0520*/  ISETP.NE.U32.AND P0, PT, RZ, UR4, PT ;  /* 0x00000004ff007c0c */ /* 0x000fc8000bf05070 */
[----:B------:R-:W-:-:S13]  /*0530*/  ISETP.NE.AND.EX P0, PT, RZ, UR5, PT, P0 ;  /* 0x00000005ff007c0c */ /* 0x000fda000bf05300 */
[----:B------:R-:W-:Y:S05]  /*0540*/  @!P0 BRA `(.L_x_6) ;  /* 0x00000000001c8947 */ /* 0x000fea0003800000 */
[----:B-12---:R-:W1:Y:S02]  /*0550*/  LDC.64 R4, c[0x0][0x5a0] ;  /* 0x00016800ff047b82 */ /* 0x006e640000000a00 */
[----:B-1----:R-:W2:Y:S02]  /*0560*/  LDG.E.64 R4, desc[UR12][R4.64] ;  /* 0x0000000c04047981 */ /* 0x002ea4000c1e1b00 */
[----:B--2---:R-:W-:-:S04]  /*0570*/  ISETP.NE.U32.AND P0, PT, R4, RZ, PT ;  /* 0x000000ff0400720c */ /* 0x004fc80003f05070 */
[----:B------:R-:W-:-:S13]  /*0580*/  ISETP.NE.AND.EX P0, PT, R5, RZ, PT, P0 ;  /* 0x000000ff0500720c */ /* 0x000fda0003f05300 */
[----:B------:R-:W-:Y:S05]  /*0590*/  @!P0 BRA `(.L_x_6) ;  /* 0x0000000000088947 */ /* 0x000fea0003800000 */
[----:B------:R1:W5:Y:S01]  /*05a0*/  LD.E R2, desc[UR12][R4.64] ;  /* 0x0000000c04027980 */ /* 0x000362000c101900 */
[----:B------:R-:W-:Y:S05]  /*05b0*/  BRA `(.L_x_7) ;  /* 0x0000000000207947 */ /* 0x000fea0003800000 */
.L_x_6:
[----:B------:R-:W-:Y:S02]  /*05c0*/  ULDC.64 UR4, c[0x0][0x590] ;  /* 0x0001640000047ab9 */ /* 0x000fe40000000a00 */
[----:B------:R-:W-:-:S04]  /*05d0*/  ISETP.NE.U32.AND P0, PT, RZ, UR4, PT ;  /* 0x00000004ff007c0c */ /* 0x000fc8000bf05070 */
[----:B------:R-:W-:-:S13]  /*05e0*/  ISETP.NE.AND.EX P0, PT, RZ, UR5, PT, P0 ;  /* 0x00000005ff007c0c */ /* 0x000fda000bf05300 */
[----:B------:R-:W-:Y:S05]  /*05f0*/  @!P0 BRA `(.L_x_8) ;  /* 0x00000000000c8947 */ /* 0x000fea0003800000 */
[----:B-12---:R-:W1:Y:S02]  /*0600*/  LDC.64 R4, c[0x0][0x590] ;  /* 0x00016400ff047b82 */ /* 0x006e640000000a00 */
[----:B-1----:R4:W5:Y:S01]  /*0610*/  LDG.E R2, desc[UR12][R4.64] ;  /* 0x0000000c04027981 */ /* 0x002962000c1e1900 */
[----:B------:R-:W-:Y:S05]  /*0620*/  BRA `(.L_x_7) ;  /* 0x0000000000047947 */ /* 0x000fea0003800000 */
.L_x_8:
[----:B------:R-:W3:Y:S02]  /*0630*/  LDC R2, c[0x0][0x584] ;  /* 0x00016100ff027b82 */ /* 0x000ee40000000800 */
.L_x_7:
[----:B-12-4-:R-:W1:Y:S01]  /*0640*/  LDC R4, c[0x0][0x4c0] ;  /* 0x00013000ff047b82 */ /* 0x016e620000000800 */
[----:B------:R-:W2:Y:S07]  /*0650*/  S2R R13, SR_CTAID.Y ;  /* 0x00000000000d7919 */ /* 0x000eae0000002600 */
[----:B------:R-:W4:Y:S01]  /*0660*/  LDC R23, c[0x0][0x4c4] ;  /* 0x00013100ff177b82 */ /* 0x000f220000000800 */
[----:B-1----:R-:W-:-:S05]  /*0670*/  VIADD R4, R4, 0x7f ;  /* 0x0000007f04047836 */ /* 0x002fca0000000000 */
[----:B------:R-:W-:Y:S02]  /*0680*/  SHF.R.S32.HI R5, RZ, 0x1f, R4 ;  /* 0x0000001fff057819 */ /* 0x000fe40000011404 */
[----:B----4-:R-:W-:Y:S02]  /*0690*/  IABS R16, R23 ;  /* 0x0000001700107213 */ /* 0x010fe40000000000 */
[----:B------:R-:W-:Y:S02]  /*06a0*/  LEA.HI R5, R5, R4, RZ, 0x7 ;  /* 0x0000000405057211 */ /* 0x000fe400078f38ff */
[----:B------:R-:W1:Y:S02]  /*06b0*/  I2F.RP R10, R16 ;  /* 0x00000010000a7306 */ /* 0x000e640000209400 */
[----:B------:R-:W-:-:S04]  /*06c0*/  SHF.R.S32.HI R6, RZ, 0x7, R5 ;  /* 0x00000007ff067819 */ /* 0x000fc80000011405 */
[-C--:B------:R-:W-:Y:S02]  /*06d0*/  IABS R14, R6.reuse ;  /* 0x00000006000e7213 */ /* 0x080fe40000000000 */
[----:B------:R-:W-:Y:S02]  /*06e0*/  IABS R15, R6 ;  /* 0x00000006000f7213 */ /* 0x000fe40000000000 */
[----:B------:R-:W4:Y:S08]  /*06f0*/  I2F.RP R9, R14 ;  /* 0x0000000e00097306 */ /* 0x000f300000209400 */
[----:B-1----:R-:W-:Y:S08]  /*0700*/  MUFU.RCP R10, R10 ;  /* 0x0000000a000a7308 */ /* 0x002ff00000001000 */
[----:B----4-:R-:W1:Y:S02]  /*0710*/  MUFU.RCP R9, R9 ;  /* 0x0000000900097308 */ /* 0x010e640000001000 */
[----:B-1----:R-:W-:Y:S01]  /*0720*/  VIADD R4, R9, 0xffffffe ;  /* 0x0ffffffe09047836 */ /* 0x002fe20000000000 */
[----:B--2---:R-:W-:-:S05]  /*0730*/  IABS R9, R13 ;  /* 0x0000000d00097213 */ /* 0x004fca0000000000 */
[----:B------:R1:W2:Y:S02]  /*0740*/  F2I.FTZ.U32.TRUNC.NTZ R5, R4 ;  /* 0x0000000400057305 */ /* 0x0002a4000021f000 */
[----:B-1----:R-:W-:Y:S02]  /*0750*/  IMAD.MOV.U32 R4, RZ, RZ, RZ ;  /* 0x000000ffff047224 */ /* 0x002fe400078e00ff */
[----:B--2---:R-:W-:-:S04]  /*0760*/  IMAD.MOV R11, RZ, RZ, -R5 ;  /* 0x000000ffff0b7224 */ /* 0x004fc800078e0a05 */
[----:B------:R-:W-:-:S04]  /*0770*/  IMAD R11, R11, R14, RZ ;  /* 0x0000000e0b0b7224 */ /* 0x000fc800078e02ff */
[----:B------:R-:W-:-:S04]  /*0780*/  IMAD.HI.U32 R5, R5, R11, R4 ;  /* 0x0000000b05057227 */ /* 0x000fc800078e0004 */
[----:B------:R-:W-:Y:S02]  /*0790*/  IMAD.MOV R11, RZ, RZ, -R15 ;  /* 0x000000ffff0b7224 */ /* 0x000fe400078e0a0f */
[----:B------:R-:W-:-:S04]  /*07a0*/  IMAD.HI.U32 R4, R5, R9, RZ ;  /* 0x0000000905047227 */ /* 0x000fc800078e00ff */
[----:B------:R-:W-:Y:S01]  /*07b0*/  IMAD R5, R4, R11, R9 ;  /* 0x0000000b04057224 */ /* 0x000fe200078e0209 */
[----:B------:R-:W-:Y:S01]  /*07c0*/  LOP3.LUT R9, R13, R6, RZ, 0x3c, !PT ;  /* 0x000000060d097212 */ /* 0x000fe200078e3cff */
[----:B------:R-:W-:-:S03]  /*07d0*/  VIADD R11, R10, 0xffffffe ;  /* 0x0ffffffe0a0b7836 */ /* 0x000fc60000000000 */
[----:B------:R-:W-:Y:S02]  /*07e0*/  ISETP.GT.U32.AND P1, PT, R14, R5, PT ;  /* 0x000000050e00720c */ /* 0x000fe40003f24070 */
[----:B------:R-:W-:-:S11]  /*07f0*/  ISETP.GE.AND P2, PT, R9, RZ, PT ;  /* 0x000000ff0900720c */ /* 0x000fd60003f46270 */
[----:B------:R-:W-:Y:S02]  /*0800*/  @!P1 IMAD.IADD R5, R5, 0x1, -R14 ;  /* 0x0000000105059824 */ /* 0x000fe400078e0a0e */
[----:B------:R-:W-:Y:S01]  /*0810*/  @!P1 VIADD R4, R4, 0x1 ;  /* 0x0000000104049836 */ /* 0x000fe20000000000 */
[----:B------:R-:W-:Y:S02]  /*0820*/  ISETP.NE.AND P1, PT, R6, RZ, PT ;  /* 0x000000ff0600720c */ /* 0x000fe40003f25270 */
[----:B------:R-:W-:Y:S02]  /*0830*/  ISETP.GE.U32.AND P0, PT, R5, R14, PT ;  /* 0x0000000e0500720c */ /* 0x000fe40003f06070 */
[----:B------:R1:W2:Y:S02]  /*0840*/  F2I.FTZ.U32.TRUNC.NTZ R5, R11 ;  /* 0x0000000b00057305 */ /* 0x0002a4000021f000 */
[----:B-1----:R-:W1:Y:S09]  /*0850*/  LDC R11, c[0x0][0x290] ;  /* 0x0000a400ff0b7b82 */ /* 0x002e720000000800 */
[----:B------:R-:W-:-:S04]  /*0860*/  @P0 VIADD R4, R4, 0x1 ;  /* 0x0000000104040836 */ /* 0x000fc80000000000 */
[----:B------:R-:W-:Y:S02]  /*0870*/  IMAD.MOV.U32 R18, RZ, RZ, R4 ;  /* 0x000000ffff127224 */ /* 0x000fe400078e0004 */
[----:B--2---:R-:W-:Y:S02]  /*0880*/  IMAD.MOV R9, RZ, RZ, -R5 ;  /* 0x000000ffff097224 */ /* 0x004fe400078e0a05 */
[----:B------:R-:W-:Y:S01]  /*0890*/  @!P2 IMAD.MOV R18, RZ, RZ, -R18 ;  /* 0x000000ffff12a224 */ /* 0x000fe200078e0a12 */
[----:B------:R-:W-:Y:S01]  /*08a0*/  @!P1 LOP3.LUT R18, RZ, R6, RZ, 0x33, !PT ;  /* 0x00000006ff129212 */ /* 0x000fe200078e33ff */
[----:B------:R-:W-:Y:S02]  /*08b0*/  IMAD R9, R9, R16, RZ ;  /* 0x0000001009097224 */ /* 0x000fe400078e02ff */
[----:B------:R-:W-:Y:S01]  /*08c0*/  IMAD.MOV.U32 R4, RZ, RZ, RZ ;  /* 0x000000ffff047224 */ /* 0x000fe200078e00ff */
[----:B------:R-:W-:-:S03]  /*08d0*/  IABS R10, R18 ;  /* 0x00000012000a7213 */ /* 0x000fc60000000000 */
[----:B------:R-:W-:-:S04]  /*08e0*/  IMAD.HI.U32 R4, R5, R9, R4 ;  /* 0x0000000905047227 */ /* 0x000fc800078e0004 */
[----:B------:R-:W-:-:S04]  /*08f0*/  IMAD.MOV.U32 R5, RZ, RZ, R10 ;  /* 0x000000ffff057224 */ /* 0x000fc800078e000a */
[----:B------:R-:W-:-:S04]  /*0900*/  IMAD.HI.U32 R4, R4, R5, RZ ;  /* 0x0000000504047227 */ /* 0x000fc800078e00ff */
[----:B------:R-:W-:-:S04]  /*0910*/  IMAD.MOV R9, RZ, RZ, -R4 ;  /* 0x000000ffff097224 */ /* 0x000fc800078e0a04 */
[----:B------:R-:W-:Y:S02]  /*0920*/  IMAD R5, R16, R9, R5 ;  /* 0x0000000910057224 */ /* 0x000fe400078e0205 */
[----:B------:R-:W-:-:S03]  /*0930*/  IMAD.MOV R9, RZ, RZ, -R18 ;  /* 0x000000ffff097224 */ /* 0x000fc600078e0a12 */
[----:B------:R-:W-:Y:S01]  /*0940*/  ISETP.GT.U32.AND P1, PT, R16, R5, PT ;  /* 0x000000051000720c */ /* 0x000fe20003f24070 */
[----:B------:R-:W-:-:S12]  /*0950*/  IMAD R6, R6, R9, R13 ;  /* 0x0000000906067224 */ /* 0x000fd800078e020d */
[----:B------:R-:W-:Y:S02]  /*0960*/  @!P1 IMAD.IADD R5, R5, 0x1, -R16 ;  /* 0x0000000105059824 */ /* 0x000fe400078e0a10 */
[----:B------:R-:W-:Y:S01]  /*0970*/  @!P1 VIADD R4, R4, 0x1 ;  /* 0x0000000104049836 */ /* 0x000fe20000000000 */
[----:B------:R-:W-:Y:S02]  /*0980*/  ISETP.NE.AND P1, PT, R23, RZ, PT ;  /* 0x000000ff1700720c */ /* 0x000fe40003f25270 */
[----:B------:R-:W-:Y:S02]  /*0990*/  ISETP.GE.U32.AND P0, PT, R5, R16, PT ;  /* 0x000000100500720c */ /* 0x000fe40003f06070 */
[----:B------:R-:W-:-:S04]  /*09a0*/  LOP3.LUT R5, R18, R23, RZ, 0x3c, !PT ;  /* 0x0000001712057212 */ /* 0x000fc800078e3cff */
[----:B------:R-:W-:Y:S01]  /*09b0*/  ISETP.GE.AND P2, PT, R5, RZ, PT ;  /* 0x000000ff0500720c */ /* 0x000fe20003f46270 */
[----:B-1----:R-:W-:-:S05]  /*09c0*/  VIADD R5, R11, 0x3f ;  /* 0x0000003f0b057836 */ /* 0x002fca0000000000 */
[----:B------:R-:W-:Y:S01]  /*09d0*/  SHF.R.S32.HI R10, RZ, 0x1f, R5 ;  /* 0x0000001fff0a7819 */ /* 0x000fe20000011405 */
[----:B------:R-:W-:Y:S01]  /*09e0*/  @P0 VIADD R4, R4, 0x1 ;  /* 0x0000000104040836 */ /* 0x000fe20000000000 */
[----:B------:R-:W-:Y:S02]  /*09f0*/  ISETP.NE.AND P0, PT, R8, RZ, PT ;  /* 0x000000ff0800720c */ /* 0x000fe40003f05270 */
[----:B------:R-:W-:-:S03]  /*0a00*/  LEA.HI R5, R10, R5, RZ, 0x6 ;  /* 0x000000050a057211 */ /* 0x000fc600078f30ff */
[----:B------:R-:W-:Y:S01]  /*0a10*/  @!P2 IMAD.MOV R4, RZ, RZ, -R4 ;  /* 0x000000ffff04a224 */ /* 0x000fe200078e0a04 */
[----:B------:R-:W-:Y:S02]  /*0a20*/  @!P1 LOP3.LUT R4, RZ, R23, RZ, 0x33, !PT ;  /* 0x00000017ff049212 */ /* 0x000fe400078e33ff */
[----:B------:R-:W-:-:S03]  /*0a30*/  SHF.R.S32.HI R5, RZ, 0x6, R5 ;  /* 0x00000006ff057819 */ /* 0x000fc60000011405 */
[----:B------:R-:W-:-:S04]  /*0a40*/  IMAD.MOV R14, RZ, RZ, -R4 ;  /* 0x000000ffff0e7224 */ /* 0x000fc800078e0a04 */
[----:B------:R-:W-:Y:S01]  /*0a50*/  IMAD R23, R23, R14, R18 ;  /* 0x0000000e17177224 */ /* 0x000fe200078e0212 */
[----:B------:R-:W-:Y:S06]  /*0a60*/  @!P0 BRA `(.L_x_9) ;  /* 0x000000a4002c8947 */ /* 0x000fec0003800000 */
[----:B------:R-:W-:-:S13]  /*0a70*/  ISETP.NE.AND P0, PT, R8, 0x1, PT ;  /* 0x000000010800780c */ /* 0x000fda0003f05270 */
[----:B------:R-:W-:Y:S05]  /*0a80*/  @P0 EXIT ;  /* 0x000000000000094d */ /* 0x000fea0003800000 */
[----:B------:R-:W-:Y:S01]  /*0a90*/  ISETP.GE.AND P0, PT, R11, 0x1, PT ;  /* 0x000000010b00780c */ /* 0x000fe20003f06270 */
[----:B------:R-:W-:Y:S01]  /*0aa0*/  UMOV UR4, URZ ;  /* 0x0000003f00047c82 */ /* 0x000fe20008000000 */
[----:B------:R-:W-:Y:S02]  /*0ab0*/  CS2R R86, SRZ ;  /* 0x0000000000567805 */ /* 0x000fe4000001ff00 */
[----:B------:R-:W-:Y:S02]  /*0ac0*/  CS2R R88, SRZ ;  /* 0x0000000000587805 */ /* 0x000fe4000001ff00 */
[----:B------:R-:W-:Y:S02]  /*0ad0*/  CS2R R90, SRZ ;  /* 0x00000000005a7805 */ /* 0x000fe4000001ff00 */
[----:B------:R-:W-:Y:S02]  /*0ae0*/  CS2R R92, SRZ ;  /* 0x00000000005c7805 */ /* 0x000fe4000001ff00 */
[----:B------:R-:W-:-:S02]  /*0af0*/  CS2R R94, SRZ ;  /* 0x00000000005e7805 */ /* 0x000fc4000001ff00 */
[----:B------:R-:W-:Y:S02]  /*0b00*/  CS2R R96, SRZ ;  /* 0x0000000000607805 */ /* 0x000fe4000001ff00 */
        /* <DEDUP_REMOVED lines=57> */
[----:B------:R-:W-:Y:S01]  /*0ea0*/  CS2R R84, SRZ ;  /* 0x0000000000547805 */ /* 0x000fe2000001ff00 */
[----:B------:R-:W-:Y:S06]  /*0eb0*/  @!P0 BRA `(.L_x_10) ;  /* 0x0000000000d48947 */ /* 0x000fec0003800000 */
[----:B------:R-:W-:-:S04]  /*0ec0*/  LOP3.LUT R7, R3, 0x1, RZ, 0xfc, !PT ;  /* 0x0000000103077812 */ /* 0x000fc800078efcff */
[----:B------:R-:W-:-:S13]  /*0ed0*/  ISETP.NE.AND P0, PT, R7, 0x3, PT ;  /* 0x000000030700780c */ /* 0x000fda0003f05270 */
[----:B------:R-:W-:Y:S05]  /*0ee0*/  @!P0 BRA `(.L_x_11) ;  /* 0x0000000000048947 */ /* 0x000fea0003800000 */
[----:B------:R-:W-:Y:S01]  /*0ef0*/  BPT.TRAP 0x1 ;  /* 0x000000040000795c */ /* 0x000fe20000300000 */
.L_x_11:
[----:B------:R-:W1:Y:S01]  /*0f00*/  S2UR UR5, SR_CgaCtaId ;  /* 0x00000000000579c3 */ /* 0x000e620000008800 */
[----:B------:R-:W-:Y:S01]  /*0f10*/  SHF.L.U32 R7, RZ, 0x1f, RZ ;  /* 0x0000001fff077819 */ /* 0x000fe200000006ff */
[----:B------:R-:W-:Y:S02]  /*0f20*/  UMOV UR4, 0x400 ;  /* 0x0000040000047882 */ /* 0x000fe40000000000 */
[----:B-1----:R-:W-:-:S12]  /*0f30*/  ULEA UR6, UR5, UR4, 0x18 ;  /* 0x0000000405067291 */ /* 0x002fd8000f8ec03f */
.L_x_12:
[----:B-1----:R-:W-:-:S04]  /*0f40*/  IMAD.U32 R8, RZ, RZ, UR6 ;  /* 0x00000006ff087e24 */ /* 0x002fc8000f8e00ff */
[----:B------:R1:W2:Y:S03]  /*0f50*/  SYNCS.PHASECHK.TRANS64.TRYWAIT P0, [R8+URZ+0x38000], R7 ;  /* 0x03800007080075a7 */ /* 0x0002a6000800017f */
[----:B--2---:R-:W-:Y:S05]  /*0f60*/  @!P0 NANOSLEEP.SYNCS 0x989680 ;  /* 0x009896800000895d */ /* 0x004fea0003900000 */
[----:B------:R-:W2:Y:S02]  /*0f70*/  @!P0 SYNCS.PHASECHK.TRANS64 P0, [R8+URZ+0x38000], R7 ;  /* 0x03800007080085a7 */ /* 0x000ea4000800007f */
[----:B--2---:R-:W-:Y:S05]  /*0f80*/  @!P0 BRA `(.L_x_12) ;  /* 0xfffffffc00ec8947 */ /* 0x004fea000383ffff */
[----:B------:R-:W-:Y:S01]  /*0f90*/  UIADD3 UR4, UR6, 0x1c000, URZ ;  /* 0x0001c00006047890 */ /* 0x000fe2000fffe03f */
[----:B------:R-:W-:Y:S01]  /*0fa0*/  WARPGROUP.ARRIVE ;  /* 0x00000000000079c5 */ /* 0x000fe20000000000 */
[----:B------:R-:W-:Y:S02]  /*0fb0*/  UMOV UR7, 0x40000040 ;  /* 0x4000004000077882 */ /* 0x000fe40000000000 */
[----:B------:R-:W-:Y:S02]  /*0fc0*/  USHF.R.U32.HI UR5, URZ, 0x4, UR4 ;  /* 0x000000043f057899 */ /* 0x000fe40008011604 */
[----:B------:R-:W-:Y:S02]  /*0fd0*/  USHF.R.U32.HI UR4, URZ, 0x4, UR6 ;  /* 0x000000043f047899 */ /* 0x000fe40008011606 */
[----:B------:R-:W-:Y:S02]  /*0fe0*/  ULOP3.LUT UR5, UR5, 0x3fff, URZ, 0xc0, !UPT ;  /* 0x00003fff05057892 */ /* 0x000fe4000f8ec03f */
[----:B------:R-:W-:-:S02]  /*0ff0*/  ULOP3.LUT UR8, UR4, 0x3fff, URZ, 0xc0, !UPT ;  /* 0x00003fff04087892 */ /* 0x000fc4000f8ec03f */
[----:B------:R-:W-:-:S03]  /*1000*/  ULOP3.LUT UR9, UR5, 0x2000000, URZ, 0xfc, !UPT ;  /* 0x0200000005097892 */ /* 0x000fc6000f8efc3f */
[----:B------:R-:W-:Y:S02]  /*1010*/  UMOV UR5, 0x40000040 ;  /* 0x4000004000057882 */ /* 0x000fe40000000000 */
[----:B------:R-:W-:Y:S02]  /*1020*/  UMOV UR4, UR8 ;  /* 0x0000000800047c82 */ /* 0x000fe40008000000 */
[----:B------:R-:W-:Y:S02]  /*1030*/  UMOV UR6, UR9 ;  /* 0x0000000900067c82 */ /* 0x000fe40008000000 */
[----:B------:R-:W-:Y:S01]  /*1040*/  HGMMA.64x128x16.F32 R88, gdesc[UR4].tnspA.tnspB, RZ, !UPT ;  /* 0x61e00000045879f0 */ /* 0x000fe2000c7008ff */
[----:B------:R-:W-:Y:S01]  /*1050*/  UIADD3 UR4, UR8, 0x200, URZ ;  /* 0x0000020008047890 */ /* 0x000fe2000fffe03f */
[----:B------:R-:W-:-:S10]  /*1060*/  UMOV UR5, 0x40000040 ;  /* 0x4000004000057882 */ /* 0x000fd40000000000 */
[----:B------:R-:W-:Y:S01]  /*1070*/  HGMMA.64x128x16.F32 R24, gdesc[UR4].tnspA.tnspB, RZ, !UPT ;  /* 0x61e00000041879f0 */ /* 0x000fe2000c7008ff */
[----:B------:R-:W-:Y:S02]  /*1080*/  UIADD3 UR4, UR8, 0x80, URZ ;  /* 0x0000008008047890 */ /* 0x000fe4000fffe03f */
[----:B------:R-:W-:Y:S01]  /*1090*/  UIADD3 UR6, UR9, 0x80, URZ ;  /* 0x0000008009067890 */ /* 0x000fe2000fffe03f */
[----:B------:R-:W-:Y:S01]  /*10a0*/  UMOV UR5, 0x40000040 ;  /* 0x4000004000057882 */ /* 0x000fe20000000000 */
[----:B------:R-:W-:-:S07]  /*10b0*/  UMOV UR7, 0x40000040 ;  /* 0x4000004000077882 */ /* 0x000fce0000000000 */
[----:B------:R-:W-:Y:S01]  /*10c0*/  HGMMA.64x128x16.F32 R88, gdesc[UR4].tnspA.tnspB, R88 ;  /* 0x61e00000045879f0 */ /* 0x000fe20008700858 */
[----:B------:R-:W-:Y:S01]  /*10d0*/  UIADD3 UR4, UR8, 0x280, URZ ;  /* 0x0000028008047890 */ /* 0x000fe2000fffe03f */
[----:B------:R-:W-:-:S10]  /*10e0*/  UMOV UR5, 0x40000040 ;  /* 0x4000004000057882 */ /* 0x000fd40000000000 */
[----:B------:R-:W-:Y:S01]  /*10f0*/  HGMMA.64x128x16.F32 R24, gdesc[UR4].tnspA.tnspB, R24 ;  /* 0x61e00000041879f0 */ /* 0x000fe20008700818 */
        /* <DEDUP_REMOVED lines=15> */
[----:B------:R-:W-:Y:S01]  /*11f0*/  HGMMA.64x128x16.F32 R24, gdesc[UR4].tnspA.tnspB, R24, gsb0 ;  /* 0x61e00000041879f0 */ /* 0x000fe20008000818 */
[----:B------:R-:W-:-:S05]  /*1200*/  UMOV UR4, 0x1 ;  /* 0x0000000100047882 */ /* 0x000fca0000000000 */
.L_x_10:
[----:B-1----:R-:W-:-:S05]  /*1210*/  VIMNMX R8, R5, 0x1, PT ;  /* 0x0000000105087848 */ /* 0x002fca0003fe0100 */
[----:B------:R-:W-:-:S05]  /*1220*/  IMAD.IADD R5, R5, 0x1, -R8 ;  /* 0x0000000105057824 */ /* 0x000fca00078e0a08 */
[----:B------:R-:W-:-:S13]  /*1230*/  ISETP.GE.AND P0, PT, R5, 0x1, PT ;  /* 0x000000010500780c */ /* 0x000fda0003f06270 */
[----:B------:R-:W-:Y:S05]  /*1240*/  @!P0 BRA `(.L_x_13) ;  /* 0x0000000400448947 */ /* 0x000fea0003800000 */
[----:B------:R-:W1:Y:S01]  /*1250*/  S2UR UR5, SR_CgaCtaId ;  /* 0x00000000000579c3 */ /* 0x000e620000008800 */
[----:B------:R-:W-:Y:S01]  /*1260*/  UMOV UR6, 0x400 ;  /* 0x0000040000067882 */ /* 0x000fe20000000000 */
[----:B------:R-:W-:Y:S01]  /*1270*/  LOP3.LUT R11, R3, 0x1, RZ, 0xfc, !PT ;  /* 0x00000001030b7812 */ /* 0x000fe200078efcff */
[----:B------:R-:W-:Y:S01]  /*1280*/  IMAD.MOV.U32 R10, RZ, RZ, RZ ;  /* 0x000000ffff0a7224 */ /* 0x000fe200078e00ff */
[----:B------:R-:W-:Y:S01]  /*1290*/  UISETP.NE.U32.AND UP0, UPT, UR4, URZ, UPT ;  /* 0x0000003f0400728c */ /* 0x000fe2000bf05070 */
[----:B------:R-:W-:Y:S01]  /*12a0*/  IMAD.MOV.U32 R7, RZ, RZ, R5 ;  /* 0x000000ffff077224 */ /* 0x000fe200078e0005 */
[----:B-1----:R-:W-:-:S04]  /*12b0*/  ULEA UR6, UR5, UR6, 0x18 ;  /* 0x0000000605067291 */ /* 0x002fc8000f8ec03f */
[----:B------:R-:W-:Y:S02]  /*12c0*/  UIADD3 UR5, UR6, 0x1c000, URZ ;  /* 0x0001c00006057890 */ /* 0x000fe4000fffe03f */
[----:B------:R-:W-:Y:S02]  /*12d0*/  USHF.R.U32.HI UR7, URZ, 0x4, UR6 ;  /* 0x000000043f077899 */ /* 0x000fe40008011606 */
[----:B------:R-:W-:Y:S02]  /*12e0*/  USHF.R.U32.HI UR5, URZ, 0x4, UR5 ;  /* 0x000000043f057899 */ /* 0x000fe40008011605 */
[----:B------:R-:W-:Y:S02]  /*12f0*/  ULOP3.LUT UR7, UR7, 0x3fff, URZ, 0xc0, !UPT ;  /* 0x00003fff07077892 */ /* 0x000fe4000f8ec03f */
[----:B------:R-:W-:-:S04]  /*1300*/  ULOP3.LUT UR5, UR5, 0x3fff, URZ, 0xc0, !UPT ;  /* 0x00003fff05057892 */ /* 0x000fc8000f8ec03f */
[----:B------:R-:W-:-:S03]  /*1310*/  ULOP3.LUT UR16, UR5, 0x2000000, URZ, 0xfc, !UPT ;  /* 0x0200000005107892 */ /* 0x000fc6000f8efc3f */
[----:B------:R-:W-:-:S09]  /*1320*/  UMOV UR5, URZ ;  /* 0x0000003f00057c82 */ /* 0x000fd20008000000 */
.L_x_18:
[----:B------:R-:W-:-:S13]  /*1330*/  ISETP.NE.AND P1, PT, R11, 0x3, PT ;  /* 0x000000030b00780c */ /* 0x000fda0003f25270 */
[----:B-1----:R-:W-:Y:S05]  /*1340*/  @!P1 BRA `(.L_x_14) ;  /* 0x0000000000049947 */ /* 0x002fea0003800000 */
[----:B------:R-:W-:Y:S01]  /*1350*/  BPT.TRAP 0x1 ;  /* 0x000000040000795c */ /* 0x000fe20000300000 */
.L_x_14:
[----:B------:R-:W-:Y:S01]  /*1360*/  SHF.L.U32 R8, R10, 0x1f, RZ ;  /* 0x0000001f0a087819 */ /* 0x000fe200000006ff */
[----:B------:R-:W-:-:S12]  /*1370*/  ULEA UR8, UR4, UR6, 0x3 ;  /* 0x0000000604087291 */ /* 0x000fd8000f8e183f */
.L_x_15:
[----:B-1----:R-:W-:-:S04]  /*1380*/  IMAD.U32 R9, RZ, RZ, UR8 ;  /* 0x00000008ff097e24 */ /* 0x002fc8000f8e00ff */
[----:B------:R1:W2:Y:S03]  /*1390*/  SYNCS.PHASECHK.TRANS64.TRYWAIT P0, [R9+URZ+0x38000], R8 ;  /* 0x03800008090075a7 */ /* 0x0002a6000800017f */
[----:B--2---:R-:W-:Y:S05]  /*13a0*/  @!P0 NANOSLEEP.SYNCS 0x989680 ;  /* 0x009896800000895d */ /* 0x004fea0003900000 */
[----:B------:R-:W2:Y:S02]  /*13b0*/  @!P0 SYNCS.PHASECHK.TRANS64 P0, [R9+URZ+0x38000], R8 ;  /* 0x03800008090085a7 */ /* 0x000ea4000800007f */
[----:B--2---:R-:W-:Y:S05]  /*13c0*/  @!P0 BRA `(.L_x_15) ;  /* 0xfffffffc00ec8947 */ /* 0x004fea000383ffff */
[----:B------:R-:W-:Y:S01]  /*13d0*/  ULEA UR14, UR4, UR7, 0xa ;  /* 0x00000007040e7291 */ /* 0x000fe2000f8e503f */
[----:B------:R-:W-:Y:S01]  /*13e0*/  WARPGROUP.ARRIVE ;  /* 0x00000000000079c5 */ /* 0x000fe20000000000 */
[----:B------:R-:W-:Y:S01]  /*13f0*/  ULEA UR15, UR4, UR16, 0xa ;  /* 0x00000010040f7291 */ /* 0x000fe2000f8e503f */
[----:B------:R-:W-:Y:S01]  /*1400*/  UMOV UR9, 0x40000040 ;  /* 0x4000004000097882 */ /* 0x000fe20000000000 */
[----:B------:R-:W-:-:S03]  /*1410*/  UMOV UR11, 0x40000040 ;  /* 0x40000040000b7882 */ /* 0x000fc60000000000 */
[----:B------:R-:W-:Y:S02]  /*1420*/  UMOV UR8, UR14 ;  /* 0x0000000e00087c82 */ /* 0x000fe40008000000 */
[----:B------:R-:W-:Y:S02]  /*1430*/  UMOV UR10, UR15 ;  /* 0x0000000f000a7c82 */ /* 0x000fe40008000000 */
[----:B------:R-:W-:Y:S01]  /*1440*/  HGMMA.64x128x16.F32 R88, gdesc[UR8].tnspA.tnspB, R88, UP0 ;  /* 0x61e00000085879f0 */ /* 0x000fe2000bf00858 */
[----:B------:R-:W-:Y:S01]  /*1450*/  UIADD3 UR8, UR14, 0x200, URZ ;  /* 0x000002000e087890 */ /* 0x000fe2000fffe03f */
[----:B------:R-:W-:-:S10]  /*1460*/  UMOV UR9, 0x40000040 ;  /* 0x4000004000097882 */ /* 0x000fd40000000000 */
[----:B------:R-:W-:Y:S01]  /*1470*/  HGMMA.64x128x16.F32 R24, gdesc[UR8].tnspA.tnspB, R24, UP0 ;  /* 0x61e00000081879f0 */ /* 0x000fe2000bf00818 */
        /* <DEDUP_REMOVED lines=23> */
[----:B------:R-:W-:Y:S03]  /*15f0*/  HGMMA.64x128x16.F32 R24, gdesc[UR8].tnspA.tnspB, R24, gsb0 ;  /* 0x61e00000081879f0 */ /* 0x000fe60008000818 */
[----:B------:R-:W-:Y:S02]  /*1600*/  WARPGROUP.DEPBAR.LE gsb0, 0x1 ;  /* 0x00008000000079c5 */ /* 0x000fe40000010100 */
[----:B------:R-:W-:Y:S05]  /*1610*/  @!P1 BRA `(.L_x_16) ;  /* 0x0000000000049947 */ /* 0x000fea0003800000 */
[----:B------:R-:W-:Y:S01]  /*1620*/  BPT.TRAP 0x1 ;  /* 0x000000040000795c */ /* 0x000fe20000300000 */
.L_x_16:
[----:B------:R-:W-:Y:S01]  /*1630*/  ULEA UR8, UR5, UR6, 0x3 ;  /* 0x0000000605087291 */ /* 0x000fe2000f8e183f */
[----:B------:R-:W-:-:S03]  /*1640*/  ISETP.GT.U32.AND P0, PT, R3, 0x1, PT ;  /* 0x000000010300780c */ /* 0x000fc60003f04070 */
[----:B------:R-:W-:-:S04]  /*1650*/  UIADD3 UR8, UR8, 0x38038, URZ ;  /* 0x0003803808087890 */ /* 0x000fc8000fffe03f */
[----:B------:R-:W-:-:S09]  /*1660*/  UPRMT UR8, URZ, 0x654, UR8 ;  /* 0x000006543f087896 */ /* 0x000fd20008000008 */
[----:B------:R-:W-:Y:S01]  /*1670*/  SYNCS.ARRIVE.TRANS64.RED.A1T0 RZ, [UR8], RZ ;  /* 0x000000ffffff79a7 */ /* 0x000fe20008100408 */
[----:B------:R-:W-:Y:S05]  /*1680*/  @P0 BRA `(.L_x_17) ;  /* 0x0000000000040947 */ /* 0x000fea0003800000 */
[----:B------:R-:W-:Y:S01]  /*1690*/  BPT.TRAP 0x1 ;  /* 0x000000040000795c */ /* 0x000fe20000300000 */
.L_x_17:
[----:B------:R-:W-:Y:S01]  /*16a0*/  UIADD3 UR4, UR4, 0x1, URZ ;  /* 0x0000000104047890 */ /* 0x000fe2000fffe03f */
[C---:B------:R-:W-:Y:S01]  /*16b0*/  ISETP.GT.AND P0, PT, R7.reuse, 0x1, PT ;  /* 0x000000010700780c */ /* 0x040fe20003f04270 */
[----:B------:R-:W-:Y:S01]  /*16c0*/  UIADD3 UR5, UR5, 0x1, URZ ;  /* 0x0000000105057890 */ /* 0x000fe2000fffe03f */
[----:B------:R-:W-:Y:S01]  /*16d0*/  VIADD R7, R7, 0xffffffff ;  /* 0xffffffff07077836 */ /* 0x000fe20000000000 */
[----:B------:R-:W-:Y:S02]  /*16e0*/  UISETP.NE.AND UP0, UPT, UR4, 0x7, UPT ;  /* 0x000000070400788c */ /* 0x000fe4000bf05270 */
[----:B------:R-:W-:Y:S02]  /*16f0*/  UISETP.NE.AND UP1, UPT, UR5, 0x7, UPT ;  /* 0x000000070500788c */ /* 0x000fe4000bf25270 */
[----:B------:R-:W-:Y:S02]  /*1700*/  USEL UR8, URZ, 0x1, UP0 ;  /* 0x000000013f087887 */ /* 0x000fe40008000000 */
[----:B------:R-:W-:-:S02]  /*1710*/  USEL UR4, UR4, URZ, UP0 ;  /* 0x0000003f04047287 */ /* 0x000fc40008000000 */
[----:B------:R-:W-:Y:S02]  /*1720*/  USEL UR5, UR5, URZ, UP1 ;  /* 0x0000003f05057287 */ /* 0x000fe40008800000 */
[----:B------:R-:W-:Y:S01]  /*1730*/  UPLOP3.LUT UP0, UPT, UPT, UPT, UPT, 0x80, 0x0 ;  /* 0x000000000000789c */ /* 0x000fe20003f0f070 */
[----:B------:R-:W-:Y:S01]  /*1740*/  LOP3.LUT R10, R10, UR8, RZ, 0x3c, !PT ;  /* 0x000000080a0a7c12 */ /* 0x000fe2000f8e3cff */
[----:B------:R-:W-:Y:S09]  /*1750*/  @P0 BRA `(.L_x_18) ;  /* 0xfffffff800f40947 */ /* 0x000ff2000383ffff */
.L_x_13:
[----:B------:R-:W2:Y:S01]  /*1760*/  LDC R7, c[0x0][0x290] ;  /* 0x0000a400ff077b82 */ /* 0x000ea20000000800 */
[----:B------:R-:W-:Y:S02]  /*1770*/  WARPGROUP.DEPBAR.LE gsb0, 0x0 ;  /* 0x00008000000079c5 */ /* 0x000fe40000010000 */
[----:B--2---:R-:W-:-:S13]  /*1780*/  ISETP.GE.AND P0, PT, R7, 0x1, PT ;  /* 0x000000010700780c */ /* 0x004fda0003f06270 */
[----:B------:R-:W-:Y:S05]  /*1790*/  @!P0 BRA `(.L_x_19) ;  /* 0x00000000004c8947 */ /* 0x000fea0003800000 */
[----:B------:R-:W-:-:S04]  /*17a0*/  LOP3.LUT R7, R3, 0x1, RZ, 0xfc, !PT ;  /* 0x0000000103077812 */ /* 0x000fc800078efcff */
[----:B------:R-:W-:-:S13]  /*17b0*/  ISETP.NE.AND P0, PT, R7, 0x3, PT ;  /* 0x000000030700780c */ /* 0x000fda0003f05270 */
[----:B------:R-:W-:Y:S05]  /*17c0*/  @!P0 BRA `(.L_x_20) ;  /* 0x0000000000048947 */ /* 0x000fea0003800000 */
[----:B------:R-:W-:Y:S01]  /*17d0*/  BPT.TRAP 0x1 ;  /* 0x000000040000795c */ /* 0x000fe20000300000 */
.L_x_20:
[----:B------:R-:W2:Y:S01]  /*17e0*/  S2R R10, SR_CgaCtaId ;  /* 0x00000000000a7919 */ /* 0x000ea20000008800 */
[----:B-1----:R-:W-:Y:S01]  /*17f0*/  IMAD.WIDE.U32 R8, R5, 0x24924925, RZ ;  /* 0x2492492505087825 */ /* 0x002fe200078e00ff */
[----:B------:R-:W-:-:S03]  /*1800*/  ISETP.GT.U32.AND P0, PT, R3, 0x1, PT ;  /* 0x000000010300780c */ /* 0x000fc60003f04070 */
[----:B------:R-:W-:-:S05]  /*1810*/  IMAD.IADD R7, R5, 0x1, -R9 ;  /* 0x0000000105077824 */ /* 0x000fca00078e0a09 */
[----:B------:R-:W-:-:S04]  /*1820*/  LEA.HI R7, R7, R9, RZ, 0x1f ;  /* 0x0000000907077211 */ /* 0x000fc800078ff8ff */
[----:B------:R-:W-:Y:S02]  /*1830*/  SHF.R.U32.HI R8, RZ, 0x2, R7 ;  /* 0x00000002ff087819 */ /* 0x000fe40000011607 */
[----:B------:R-:W-:-:S03]  /*1840*/  MOV R7, 0x400 ;  /* 0x0000040000077802 */ /* 0x000fc60000000f00 */
[----:B------:R-:W-:Y:S01]  /*1850*/  IMAD R8, R8, -0x7, R5 ;  /* 0xfffffff908087824 */ /* 0x000fe200078e0205 */
[----:B--2---:R-:W-:-:S05]  /*1860*/  LEA R7, R10, R7, 0x18 ;  /* 0x000000070a077211 */ /* 0x004fca00078ec0ff */
[----:B------:R-:W-:-:S04]  /*1870*/  IMAD R8, R8, 0x8, R7 ;  /* 0x0000000808087824 */ /* 0x000fc800078e0207 */
[----:B------:R-:W-:-:S05]  /*1880*/  VIADD R8, R8, 0x38038 ;  /* 0x0003803808087836 */ /* 0x000fca0000000000 */
[----:B------:R-:W-:-:S04]  /*1890*/  PRMT R8, RZ, 0x654, R8 ;  /* 0x00000654ff087816 */ /* 0x000fc80000000008 */
[----:B------:R2:W-:Y:S01]  /*18a0*/  SYNCS.ARRIVE.TRANS64.RED.A1T0 RZ, [R8+URZ], RZ ;  /* 0x000000ff08ff79a7 */ /* 0x0005e2000810043f */
[----:B------:R-:W-:Y:S05]  /*18b0*/  @P0 BRA `(.L_x_19) ;  /* 0x0000000000040947 */ /* 0x000fea0003800000 */
[----:B------:R-:W-:Y:S01]  /*18c0*/  BPT.TRAP 0x1 ;  /* 0x000000040000795c */ /* 0x000fe20000300000 */
.L_x_19:
[----:B-12---:R-:W1:Y:S01]  /*18d0*/  S2R R8, SR_TID.X ;  /* 0x0000000000087919 */ /* 0x006e620000002100 */
[----:B------:R-:W2:Y:S01]  /*18e0*/  LDC.64 R16, c[0x0][0x280] ;  /* 0x0000a000ff107b82 */ /* 0x000ea20000000a00 */
[----:B------:R-:W-:Y:S01]  /*18f0*/  IMAD.SHL.U32 R6, R6, 0x80, RZ ;  /* 0x0000008006067824 */ /* 0x000fe200078e00ff */
[----:B------:R-:W-:Y:S01]  /*1900*/  SHF.R.S32.HI R18, RZ, 0x1f, R4 ;  /* 0x0000001fff127819 */ /* 0x000fe20000011404 */
[----:B------:R-:W4:Y:S05]  /*1910*/  S2R R13, SR_CTAID.X ;  /* 0x00000000000d7919 */ /* 0x000f2a0000002500 */
[----:B------:R-:W0:Y:S01]  /*1920*/  LDC.64 R14, c[0x0][0x5d0] ;  /* 0x00017400ff0e7b82 */ /* 0x000e220000000a00 */
[----:B--2---:R-:W-:-:S02]  /*1930*/  ISETP.GE.AND P0, PT, R6, R17, PT ;  /* 0x000000110600720c */ /* 0x004fc40003f06270 */
[----:B-1----:R-:W-:-:S04]  /*1940*/  SHF.R.S32.HI R3, RZ, 0x1f, R8 ;  /* 0x0000001fff037819 */ /* 0x002fc80000011408 */
[----:B------:R-:W-:-:S04]  /*1950*/  LEA.HI R3, R3, R8, RZ, 0x7 ;  /* 0x0000000803037211 */ /* 0x000fc800078f38ff */
[----:B------:R-:W-:-:S05]  /*1960*/  LOP3.LUT R3, R3, 0xffffff80, RZ, 0xc0, !PT ;  /* 0xffffff8003037812 */ /* 0x000fca00078ec0ff */
[----:B------:R-:W-:-:S05]  /*1970*/  IMAD.IADD R3, R8, 0x1, -R3 ;  /* 0x0000000108037824 */ /* 0x000fca00078e0a03 */
[----:B------:R-:W-:-:S04]  /*1980*/  SHF.R.S32.HI R10, RZ, 0x1f, R3 ;  /* 0x0000001fff0a7819 */ /* 0x000fc80000011403 */
[----:B------:R-:W-:-:S04]  /*1990*/  LEA.HI R5, R10, R3, RZ, 0x2 ;  /* 0x000000030a057211 */ /* 0x000fc800078f10ff */
[--C-:B------:R-:W-:Y:S02]  /*19a0*/  SHF.R.S32.HI R8, RZ, 0x2, R5.reuse ;  /* 0x00000002ff087819 */ /* 0x100fe40000011405 */
[----:B------:R-:W-:-:S04]  /*19b0*/  SHF.R.S32.HI R7, RZ, 0x1f, R5 ;  /* 0x0000001fff077819 */ /* 0x000fc80000011405 */
[----:B------:R-:W-:-:S04]  /*19c0*/  LEA.HI R7, R7, R8, RZ, 0x3 ;  /* 0x0000000807077211 */ /* 0x000fc800078f18ff */
[----:B------:R-:W-:-:S05]  /*19d0*/  LOP3.LUT R7, R7, 0xfffffff8, RZ, 0xc0, !PT ;  /* 0xfffffff807077812 */ /* 0x000fca00078ec0ff */
[----:B------:R-:W-:Y:S01]  /*19e0*/  IMAD.IADD R8, R8, 0x1, -R7 ;  /* 0x0000000108087824 */ /* 0x000fe200078e0a07 */
[----:B------:R-:W-:Y:S02]  /*19f0*/  LEA.HI R7, R10, R3, RZ, 0x5 ;  /* 0x000000030a077211 */ /* 0x000fe400078f28ff */
[----:B------:R-:W-:Y:S01]  /*1a00*/  LOP3.LUT R10, R5, 0xfffffffc, RZ, 0xc0, !PT ;  /* 0xfffffffc050a7812 */ /* 0x000fe200078ec0ff */
[----:B----4-:R-:W-:Y:S01]  /*1a10*/  IMAD.SHL.U32 R5, R13, 0x80, RZ ;  /* 0x000000800d057824 */ /* 0x010fe200078e00ff */
[----:B------:R-:W-:Y:S02]  /*1a20*/  SHF.R.S32.HI R9, RZ, 0x1f, R8 ;  /* 0x0000001fff097819 */ /* 0x000fe40000011408 */
[----:B------:R-:W-:Y:S01]  /*1a30*/  SHF.R.S32.HI R7, RZ, 0x5, R7 ;  /* 0x00000005ff077819 */ /* 0x000fe20000011407 */
[----:B------:R-:W-:Y:S01]  /*1a40*/  IMAD.IADD R22, R3, 0x1, -R10 ;  /* 0x0000000103167824 */ /* 0x000fe200078e0a0a */
[----:B------:R-:W-:Y:S02]  /*1a50*/  ISETP.GE.OR P0, PT, R5, R16, P0 ;  /* 0x000000100500720c */ /* 0x000fe40000706670 */
[----:B------:R-:W-:Y:S01]  /*1a60*/  SHF.R.S32.HI R3, RZ, 0x1f, R6 ;  /* 0x0000001fff037819 */ /* 0x000fe20000011406 */
[----:B------:R-:W-:-:S04]  /*1a70*/  IMAD.WIDE R10, R7, 0x10, R8 ;  /* 0x00000010070a7825 */ /* 0x000fc800078e0208 */
[----:B------:R-:W-:Y:S02]  /*1a80*/  IMAD.SHL.U32 R12, R22, 0x2, RZ ;  /* 0x00000002160c7824 */ /* 0x000fe400078e00ff */
[----:B------:R-:W-:-:S03]  /*1a90*/  IMAD.WIDE R10, R13, 0x80, R10 ;  /* 0x000000800d0a7825 */ /* 0x000fc600078e020a */
[--C-:B------:R-:W-:Y:S01]  /*1aa0*/  SHF.R.S32.HI R13, RZ, 0x1f, R12.reuse ;  /* 0x0000001fff0d7819 */ /* 0x100fe2000001140c */
[-C--:B0-----:R-:W-:Y:S02]  /*1ab0*/  IMAD R19, R11, R14.reuse, RZ ;  /* 0x0000000e0b137224 */ /* 0x081fe400078e02ff */
[----:B------:R-:W-:Y:S01]  /*1ac0*/  IMAD.WIDE.U32 R20, R10, R14, R12 ;  /* 0x0000000e0a147225 */ /* 0x000fe200078e000c */
[----:B------:R-:W-:Y:S06]  /*1ad0*/  @P0 EXIT ;  /* 0x000000000000094d */ /* 0x000fec0003800000 */
[----:B------:R-:W-:Y:S01]  /*1ae0*/  ULDC.64 UR6, c[0x0][0x288] ;  /* 0x0000a20000067ab9 */ /* 0x000fe20000000a00 */
[----:B------:R-:W-:Y:S01]  /*1af0*/  IMAD R19, R10, R15, R19 ;  /* 0x0000000f0a137224 */ /* 0x000fe200078e0213 */
[----:B------:R-:W-:Y:S01]  /*1b00*/  ISETP.GE.AND P0, PT, R23, UR6, PT ;  /* 0x0000000617007c0c */ /* 0x000fe2000bf06270 */
[----:B------:R-:W-:Y:S01]  /*1b10*/  ULDC.64 UR4, c[0x0][0x5e0] ;  /* 0x0001780000047ab9 */ /* 0x000fe20000000a00 */
[----:B------:R-:W-:Y:S01]  /*1b20*/  IADD3 R20, P1, R6, R20, RZ ;  /* 0x0000001406147210 */ /* 0x000fe20007f3e0ff */
[----:B------:R-:W-:Y:S01]  /*1b30*/  IMAD R5, R7, -0x10, -R5 ;  /* 0xfffffff007057824 */ /* 0x000fe200078e0a05 */
[----:B------:R-:W-:Y:S01]  /*1b40*/  ISETP.GE.OR P0, PT, R4, UR7, P0 ;  /* 0x0000000704007c0c */ /* 0x000fe20008706670 */
[----:B------:R-:W-:Y:S01]  /*1b50*/  IMAD R9, R18, UR4, RZ ;  /* 0x0000000412097c24 */ /* 0x000fe2000f8e02ff */
[----:B------:R-:W-:Y:S01]  /*1b60*/  IADD3.X R21, R3, R21, R19, P1, !PT ;  /* 0x0000001503157210 */ /* 0x000fe20000ffe413 */
[----:B------:R-:W-:Y:S01]  /*1b70*/  ULDC.64 UR6, c[0x0][0x5d8] ;  /* 0x0001760000067ab9 */ /* 0x000fe20000000a00 */
[----:B------:R-:W-:Y:S01]  /*1b80*/  SHF.R.S32.HI R19, RZ, 0x1f, R23 ;  /* 0x0000001fff137819 */ /* 0x000fe20000011417 */
[C---:B------:R-:W-:Y:S01]  /*1b90*/  IMAD R9, R4.reuse, UR5, R9 ;  /* 0x0000000504097c24 */ /* 0x040fe2000f8e0209 */
[----:B------:R-:W-:Y:S01]  /*1ba0*/  IADD3 R5, R5, R16, -R8 ;  /* 0x0000001005057210 */ /* 0x000fe20007ffe808 */
[----:B------:R-:W-:-:S04]  /*1bb0*/  IMAD.WIDE.U32 R20, R4, UR4, R20 ;  /* 0x0000000404147c25 */ /* 0x000fc8000f8e0014 */
[----:B------:R-:W-:Y:S02]  /*1bc0*/  IMAD R8, R19, UR6, RZ ;  /* 0x0000000613087c24 */ /* 0x000fe4000f8e02ff */
[----:B------:R-:W-:Y:S02]  /*1bd0*/  IMAD R7, R22, -0x2, R17 ;  /* 0xfffffffe16077824 */ /* 0x000fe400078e0211 */
[----:B------:R-:W-:Y:S01]  /*1be0*/  IMAD.IADD R155, R21, 0x1, R9 ;  /* 0x00000001159b7824 */ /* 0x000fe200078e0209 */
[----:B------:R-:W-:Y:S06]  /*1bf0*/  @P0 EXIT ;  /* 0x000000000000094d */ /* 0x000fec0003800000 */
[----:B---3-5:R-:W-:Y:S01]  /*1c00*/  FSETP.NEU.AND P1, PT, R2, RZ, PT ;  /* 0x000000ff0200720b */ /* 0x028fe20003f2d000 */
[----:B------:R-:W-:Y:S01]  /*1c10*/  IMAD.IADD R7, R7, 0x1, -R6 ;  /* 0x0000000107077824 */ /* 0x000fe200078e0a06 */
[----:B------:R-:W-:Y:S01]  /*1c20*/  ULDC.64 UR4, c[0x0][0x5b8] ;  /* 0x00016e0000047ab9 */ /* 0x000fe20000000a00 */
[----:B------:R-:W-:Y:S01]  /*1c30*/  IMAD.MOV.U32 R154, RZ, RZ, R20 ;  /* 0x000000ffff9a7224 */ /* 0x000fe200078e0014 */
[C-C-:B------:R-:W-:Y:S01]  /*1c40*/  SHF.L.U64.HI R160, R14.reuse, 0x3, R15.reuse ;  /* 0x000000030ea07819 */ /* 0x140fe2000001020f */
[----:B------:R-:W-:Y:S01]  /*1c50*/  IMAD R16, R19, UR4, RZ ;  /* 0x0000000413107c24 */ /* 0x000fe2000f8e02ff */
[----:B------:R-:W-:Y:S01]  /*1c60*/  ISETP.GT.AND P5, PT, R7, RZ, PT ;  /* 0x000000ff0700720c */ /* 0x000fe20003fa4270 */
[C---:B------:R-:W-:Y:S01]  /*1c70*/  IMAD R153, R23.reuse, UR7, R8 ;  /* 0x0000000717997c24 */ /* 0x040fe2000f8e0208 */
[----:B------:R-:W-:Y:S01]  /*1c80*/  SHF.L.U64.HI R8, R14, 0x6, R15 ;  /* 0x000000060e087819 */ /* 0x000fe2000001020f */
[----:B------:R-:W-:Y:S01]  /*1c90*/  IMAD.WIDE.U32 R154, R23, UR6, R154 ;  /* 0x00000006179a7c25 */ /* 0x000fe2000f8e009a */
[----:B------:R-:W-:-:S03]  /*1ca0*/  ISETP.GT.AND P0, PT, R5, RZ, P5 ;  /* 0x000000ff0500720c */ /* 0x000fc60002f04270 */
[----:B------:R-:W-:Y:S02]  /*1cb0*/  IMAD R21, R23, UR5, R16 ;  /* 0x0000000517157c24 */ /* 0x000fe4000f8e0210 */
[C---:B------:R-:W-:Y:S02]  /*1cc0*/  IMAD.SHL.U32 R159, R14.reuse, 0x8, RZ ;  /* 0x000000080e9f7824 */ /* 0x040fe400078e00ff */
[----:B------:R-:W-:Y:S02]  /*1cd0*/  IMAD.SHL.U32 R9, R14, 0x40, RZ ;  /* 0x000000400e097824 */ /* 0x000fe400078e00ff */
[----:B------:R-:W-:Y:S01]  /*1ce0*/  IMAD.IADD R153, R155, 0x1, R153 ;  /* 0x000000019b997824 */ /* 0x000fe200078e0299 */
[----:B------:R-:W-:Y:S06]  /*1cf0*/  @!P1 BRA `(.L_x_21) ;  /* 0x0000006800489947 */ /* 0x000fec0003800000 */
[----:B------:R-:W-:Y:S01]  /*1d00*/  IADD3 R14, P1, R6, R12, RZ ;  /* 0x0000000c060e7210 */ /* 0x000fe20007f3e0ff */
[----:B------:R-:W-:Y:S01]  /*1d10*/  ULDC.64 UR6, c[0x0][0x5c0] ;  /* 0x0001700000067ab9 */ /* 0x000fe20000000a00 */
[----:B------:R-:W-:Y:S01]  /*1d20*/  ULDC.64 UR8, c[0x0][0x5b0] ;  /* 0x00016c0000087ab9 */ /* 0x000fe20000000a00 */
[----:B------:R-:W-:Y:S01]  /*1d30*/  IMAD R17, R18, UR6, RZ ;  /* 0x0000000612117c24 */ /* 0x000fe2000f8e02ff */
[----:B------:R-:W-:Y:S01]  /*1d40*/  ULDC.64 UR10, c[0x0][0x5a8] ;  /* 0x00016a00000a7ab9 */ /* 0x000fe20000000a00 */
[----:B------:R-:W-:Y:S02]  /*1d50*/  IMAD.X R15, R3, 0x1, R13, P1 ;  /* 0x00000001030f7824 */ /* 0x000fe400008e060d */
[C---:B------:R-:W-:Y:S02]  /*1d60*/  IMAD R158, R4.reuse, UR7, R17 ;  /* 0x00000007049e7c24 */ /* 0x040fe4000f8e0211 */
[----:B------:R-:W-:-:S04]  /*1d70*/  IMAD.WIDE.U32 R14, R4, UR6, R14 ;  /* 0x00000006040e7c25 */ /* 0x000fc8000f8e000e */
[----:B------:R-:W-:Y:S02]  /*1d80*/  IMAD.IADD R15, R15, 0x1, R158 ;  /* 0x000000010f0f7824 */ /* 0x000fe400078e029e */
[----:B------:R-:W-:Y:S02]  /*1d90*/  IMAD R163, R11, UR8, RZ ;  /* 0x000000080ba37c24 */ /* 0x000fe4000f8e02ff */
[----:B------:R-:W-:-:S04]  /*1da0*/  IMAD.WIDE.U32 R14, R23, UR4, R14 ;  /* 0x00000004170e7c25 */ /* 0x000fc8000f8e000e */
[----:B------:R-:W-:Y:S02]  /*1db0*/  IMAD.IADD R17, R21, 0x1, R15 ;  /* 0x0000000115117824 */ /* 0x000fe400078e020f */
[----:B------:R-:W-:Y:S02]  /*1dc0*/  IMAD.MOV.U32 R16, RZ, RZ, R14 ;  /* 0x000000ffff107224 */ /* 0x000fe400078e000e */
[C---:B------:R-:W-:Y:S02]  /*1dd0*/  IMAD R163, R10.reuse, UR9, R163 ;  /* 0x000000090aa37c24 */ /* 0x040fe4000f8e02a3 */
[----:B------:R-:W-:-:S04]  /*1de0*/  IMAD.WIDE.U32 R18, R10, UR8, R16 ;  /* 0x000000080a127c25 */ /* 0x000fc8000f8e0010 */
[----:B------:R-:W-:Y:S01]  /*1df0*/  IMAD.IADD R19, R19, 0x1, R163 ;  /* 0x0000000113137824 */ /* 0x000fe200078e02a3 */
[----:B------:R-:W-:-:S04]  /*1e00*/  LEA R156, P1, R18, UR10, 0x1 ;  /* 0x0000000a129c7c11 */ /* 0x000fc8000f8208ff */
[----:B------:R-:W-:-:S05]  /*1e10*/  LEA.HI.X R157, R18, UR11, R19, 0x1, P1 ;  /* 0x0000000b129d7c11 */ /* 0x000fca00088f0c13 */
[----:B------:R-:W2:Y:S01]  /*1e20*/  @P0 LDG.E.LTC128B.U16 R161, desc[UR12][R156.64] ;  /* 0x0000000c9ca10981 */ /* 0x000ea2000c1e1520 */
[----:B------:R-:W-:Y:S01]  /*1e30*/  IMAD.WIDE.U32 R18, R23, UR4, RZ ;  /* 0x0000000417127c25 */ /* 0x000fe2000f8e00ff */
[----:B------:R-:W-:Y:S01]  /*1e40*/  ULDC.64 UR4, c[0x0][0x5c8] ;  /* 0x0001720000047ab9 */ /* 0x000fe20000000a00 */
[----:B------:R-:W-:Y:S01]  /*1e50*/  ISETP.GT.AND P4, PT, R7, 0x1, PT ;  /* 0x000000010700780c */ /* 0x000fe20003f84270 */
[----:B------:R-:W-:Y:S01]  /*1e60*/  BSSY B0, `(.L_x_22) ;  /* 0x0000017000007945 */ /* 0x000fe20003800000 */
[----:B------:R-:W-:Y:S02]  /*1e70*/  IMAD.IADD R21, R19, 0x1, R21 ;  /* 0x0000000113157824 */ /* 0x000fe400078e0215 */
[----:B------:R-:W-:-:S04]  /*1e80*/  IMAD.MOV.U32 R20, RZ, RZ, R18 ;  /* 0x000000ffff147224 */ /* 0x000fc800078e0012 */
[----:B------:R-:W-:-:S04]  /*1e90*/  IMAD.WIDE.U32 R22, R10, UR8, R20 ;  /* 0x000000080a167c25 */ /* 0x000fc8000f8e0014 */
[----:B------:R-:W-:Y:S02]  /*1ea0*/  IMAD.IADD R23, R163, 0x1, R23 ;  /* 0x00000001a3177824 */ /* 0x000fe400078e0217 */
[----:B------:R-:W-:-:S04]  /*1eb0*/  IMAD.WIDE.U32 R22, R4, UR6, R22 ;  /* 0x0000000604167c25 */ /* 0x000fc8000f8e0016 */
[----:B------:R-:W-:Y:S02]  /*1ec0*/  IMAD.IADD R23, R158, 0x1, R23 ;  /* 0x000000019e177824 */ /* 0x000fe400078e0217 */
[----:B--2---:R-:W-:-:S05]  /*1ed0*/  HADD2.F32 R155, -RZ, R161.H0_H0 ;  /* 0x200000a1ff9b7230 */ /* 0x004fca0000004100 */
[----:B------:R-:W-:Y:S01]  /*1ee0*/  FMUL R165, R155, R2 ;  /* 0x000000029ba57220 */ /* 0x000fe20000400000 */
[----:B------:R-:W-:Y:S02]  /*1ef0*/  IADD3 R155, P2, P3, R6, R22, R12 ;  /* 0x00000016069b7210 */ /* 0x000fe40007b5e00c */
[----:B------:R-:W-:Y:S01]  /*1f00*/  LEA R22, P1, R154, UR4, 0x1 ;  /* 0x000000049a167c11 */ /* 0x000fe2000f8208ff */
[----:B------:R-:W-:Y:S01]  /*1f10*/  FFMA R165, R88, R0, R165 ;  /* 0x0000000058a57223 */ /* 0x000fe200000000a5 */
[----:B------:R-:W-:Y:S02]  /*1f20*/  IADD3.X R156, R3, R23, R13, P2, P3 ;  /* 0x00000017039c7210 */ /* 0x000fe400017e640d */
[----:B------:R-:W-:Y:S02]  /*1f30*/  LEA.HI.X R23, R154, UR5, R153, 0x1, P1 ;  /* 0x000000059a177c11 */ /* 0x000fe400088f0c99 */
[----:B------:R-:W-:Y:S02]  /*1f40*/  F2FP.F16.F32.PACK_AB R165, RZ, R165 ;  /* 0x000000a5ffa5723e */ /* 0x000fe400000000ff */
[----:B------:R-:W-:-:S02]  /*1f50*/  ISETP.GT.AND P1, PT, R5, RZ, P4 ;  /* 0x000000ff0500720c */ /* 0x000fc40002724270 */
[C---:B------:R-:W-:Y:S01]  /*1f60*/  LEA R152, P2, R155.reuse, UR10, 0x1 ;  /* 0x0000000a9b987c11 */ /* 0x040fe2000f8408ff */
[----:B------:R0:W-:Y:S01]  /*1f70*/  @P0 STG.E.U16 desc[UR12][R22.64], R165 ;  /* 0x000000a516000986 */ /* 0x0001e2000c10150c */
[----:B------:R-:W-:Y:S02]  /*1f80*/  LOP3.LUT R88, R88, 0xfffffffd, RZ, 0xc0, !PT ;  /* 0xfffffffd58587812 */ /* 0x000fe400078ec0ff */
[----:B------:R-:W-:Y:S02]  /*1f90*/  LEA.HI.X R153, R155, UR11, R156, 0x1, P2 ;  /* 0x0000000b9b997c11 */ /* 0x000fe400090f0c9c */
[----:B------:R-:W-:-:S05]  /*1fa0*/  @P4 LOP3.LUT R88, R88, 0x2, RZ, 0xfc, !PT ;  /* 0x0000000258584812 */ /* 0x000fca00078efcff */
[----:B------:R-:W-:Y:S05]  /*1fb0*/  @!P1 BRA `(.L_x_23) ;  /* 0x0000000000049947 */ /* 0x000fea0003800000 */
[----:B------:R1:W5:Y:S02]  /*1fc0*/  LDG.E.LTC128B.U16 R161, desc[UR12][R152.64+0x2] ;  /* 0x0000020c98a17981 */ /* 0x000364000c1e1520 */
.L_x_23:
[----:B------:R-:W-:Y:S05]  /*1fd0*/  BSYNC B0 ;  /* 0x0000000000007941 */ /* 0x000fea0003800000 */
.L_x_22:
[----:B------:R-:W-:Y:S01]  /*1fe0*/  USHF.L.U32 UR4, UR8, 0x3, URZ ;  /* 0x0000000308047899 */ /* 0x000fe2000800063f */
[----:B-----5:R-:W-:Y:S01]  /*1ff0*/  HADD2.F32 R157, -RZ, R161.H0_H0 ;  /* 0x200000a1ff9d7230 */ /* 0x020fe20000004100 */
[----:B------:R-:W-:Y:S01]  /*2000*/  USHF.L.U64.HI UR5, UR8, 0x3, UR9 ;  /* 0x0000000308057899 */ /* 0x000fe20008010209 */
[----:B------:R-:W-:-:S03]  /*2010*/  ISETP.GT.AND P0, PT, R5, 0x8, P5 ;  /* 0x000000080500780c */ /* 0x000fc60002f04270 */
[----:B------:R-:W-:Y:S02]  /*2020*/  IMAD.U32 R154, RZ, RZ, UR4 ;  /* 0x00000004ff9a7e24 */ /* 0x000fe4000f8e00ff */
[----:B------:R-:W-:Y:S01]  /*2030*/  FMUL R162, R157, R2 ;  /* 0x000000029da27220 */ /* 0x000fe20000400000 */
[----:B------:R-:W-:-:S03]  /*2040*/  IMAD.U32 R155, RZ, RZ, UR5 ;  /* 0x00000005ff9b7e24 */ /* 0x000fc6000f8e00ff */
[----:B------:R-:W-:Y:S01]  /*2050*/  FFMA R164, R89, R0, R162 ;  /* 0x0000000059a47223 */ /* 0x000fe200000000a2 */
[----:B------:R-:W-:-:S04]  /*2060*/  IMAD.WIDE.U32 R156, R10, UR8, R154 ;  /* 0x000000080a9c7c25 */ /* 0x000fc8000f8e009a */
[----:B------:R-:W-:Y:S01]  /*2070*/  IMAD.IADD R89, R163, 0x1, R157 ;  /* 0x00000001a3597824 */ /* 0x000fe200078e029d */
[----:B------:R-:W-:Y:S02]  /*2080*/  IADD3 R162, P2, R14, R156, RZ ;  /* 0x0000009c0ea27210 */ /* 0x000fe40007f5e0ff */
[----:B------:R-:W-:-:S03]  /*2090*/  F2FP.F16.F32.PACK_AB R163, RZ, R164 ;  /* 0x000000a4ffa3723e */ /* 0x000fc600000000ff */
[----:B------:R-:W-:Y:S01]  /*20a0*/  IMAD.X R157, R89, 0x1, R17, P2 ;  /* 0x00000001599d7824 */ /* 0x000fe200010e0611 */
[C---:B------:R-:W-:Y:S01]  /*20b0*/  LEA R164, P2, R162.reuse, UR10, 0x1 ;  /* 0x0000000aa2a47c11 */ /* 0x040fe2000f8408ff */
[----:B------:R2:W-:Y:S03]  /*20c0*/  @P1 STG.E.U16 desc[UR12][R22.64+0x2], R163 ;  /* 0x000002a316001986 */ /* 0x0005e6000c10150c */
[----:B0-----:R-:W-:-:S05]  /*20d0*/  LEA.HI.X R165, R162, UR11, R157, 0x1, P2 ;  /* 0x0000000ba2a57c11 */ /* 0x001fca00090f0c9d */
[----:B------:R0:W3:Y:S01]  /*20e0*/  @P0 LDG.E.LTC128B.U16 R161, desc[UR12][R164.64] ;  /* 0x0000000ca4a10981 */ /* 0x0000e2000c1e1520 */
[----:B------:R-:W-:Y:S01]  /*20f0*/  IADD3 R156, P1, R18, R156, RZ ;  /* 0x0000009c129c7210 */ /* 0x000fe20007f3e0ff */
[----:B------:R-:W-:Y:S04]  /*2100*/  BSSY B0, `(.L_x_24) ;  /* 0x0000014000007945 */ /* 0x000fe80003800000 */
[----:B------:R-:W-:Y:S02]  /*2110*/  IMAD.X R157, R89, 0x1, R21, P1 ;  /* 0x00000001599d7824 */ /* 0x000fe400008e0615 */
[----:B------:R-:W-:-:S04]  /*2120*/  IMAD.WIDE.U32 R156, R4, UR6, R156 ;  /* 0x00000006049c7c25 */ /* 0x000fc8000f8e009c */
[----:B0-----:R-:W-:Y:S01]  /*2130*/  IMAD.IADD R164, R158, 0x1, R157 ;  /* 0x000000019ea47824 */ /* 0x001fe200078e029d */
[----:B------:R-:W-:-:S04]  /*2140*/  IADD3 R157, P2, P3, R6, R156, R12 ;  /* 0x0000009c069d7210 */ /* 0x000fc80007b5e00c */
[----:B------:R-:W-:Y:S02]  /*2150*/  IADD3.X R164, R3, R164, R13, P2, P3 ;  /* 0x000000a403a47210 */ /* 0x000fe400017e640d */
[----:B------:R-:W-:Y:S02]  /*2160*/  ISETP.GT.AND P2, PT, R5, 0x8, P4 ;  /* 0x000000080500780c */ /* 0x000fe40002744270 */
[----:B------:R-:W-:-:S04]  /*2170*/  LEA R156, P3, R157, UR10, 0x1 ;  /* 0x0000000a9d9c7c11 */ /* 0x000fc8000f8608ff */
[----:B------:R-:W-:Y:S01]  /*2180*/  LEA.HI.X R157, R157, UR11, R164, 0x1, P3 ;  /* 0x0000000b9d9d7c11 */ /* 0x000fe200098f0ca4 */
[----:B---3--:R-:W-:-:S05]  /*2190*/  HADD2.F32 R89, -RZ, R161.H0_H0 ;  /* 0x200000a1ff597230 */ /* 0x008fca0000004100 */
[----:B------:R-:W-:Y:S01]  /*21a0*/  FMUL R162, R89, R2 ;  /* 0x0000000259a27220 */ /* 0x000fe20000400000 */
[C---:B------:R-:W-:Y:S01]  /*21b0*/  IMAD.SHL.U32 R89, R159.reuse, 0x2, RZ ;  /* 0x000000029f597824 */ /* 0x040fe200078e00ff */
[----:B------:R-:W-:Y:S02]  /*21c0*/  SHF.L.U64.HI R159, R159, 0x1, R160 ;  /* 0x000000019f9f7819 */ /* 0x000fe400000102a0 */
[----:B------:R-:W-:Y:S02]  /*21d0*/  FFMA R90, R90, R0, R162 ;  /* 0x000000005a5a7223 */ /* 0x000fe400000000a2 */
[----:B------:R-:W-:-:S03]  /*21e0*/  IADD3 R162, P1, R89, R22, RZ ;  /* 0x0000001659a27210 */ /* 0x000fc60007f3e0ff */
[----:B------:R-:W-:Y:S02]  /*21f0*/  F2FP.F16.F32.PACK_AB R90, RZ, R90 ;  /* 0x0000005aff5a723e */ /* 0x000fe400000000ff */
[----:B--2---:R-:W-:-:S05]  /*2200*/  IMAD.X R163, R159, 0x1, R23, P1 ;  /* 0x000000019fa37824 */ /* 0x004fca00008e0617 */
[----:B------:R0:W-:Y:S01]  /*2210*/  @P0 STG.E.U16 desc[UR12][R162.64], R90 ;  /* 0x0000005aa2000986 */ /* 0x0001e2000c10150c */
[----:B------:R-:W-:Y:S05]  /*2220*/  @!P2 BRA `(.L_x_25) ;  /* 0x000000000004a947 */ /* 0x000fea0003800000 */
[----:B------:R2:W5:Y:S02]  /*2230*/  LDG.E.LTC128B.U16 R161, desc[UR12][R156.64+0x2] ;  /* 0x0000020c9ca17981 */ /* 0x000564000c1e1520 */
.L_x_25:
[----:B------:R-:W-:Y:S05]  /*2240*/  BSYNC B0 ;  /* 0x0000000000007941 */ /* 0x000fea0003800000 */
.L_x_24:
[----:B-----5:R-:W-:Y:S01]  /*2250*/  HADD2.F32 R165, -RZ, R161.H0_H0 ;  /* 0x200000a1ffa57230 */ /* 0x020fe20000004100 */
[----:B------:R-:W-:Y:S01]  /*2260*/  ISETP.GT.AND P4, PT, R7, 0x8, PT ;  /* 0x000000080700780c */ /* 0x000fe20003f84270 */
[----:B------:R-:W-:Y:S01]  /*2270*/  BSSY B0, `(.L_x_26) ;  /* 0x000000d000007945 */ /* 0x000fe20003800000 */
[----:B------:R-:W-:Y:S02]  /*2280*/  LOP3.LUT R88, R88, 0xfffffffb, RZ, 0xc0, !PT ;  /* 0xfffffffb58587812 */ /* 0x000fe400078ec0ff */
[----:B0-----:R-:W-:Y:S01]  /*2290*/  FMUL R90, R165, R2 ;  /* 0x00000002a55a7220 */ /* 0x001fe20000400000 */
[----:B------:R-:W-:-:S03]  /*22a0*/  ISETP.GT.AND P0, PT, R5, RZ, P4 ;  /* 0x000000ff0500720c */ /* 0x000fc60002704270 */
[----:B------:R-:W-:Y:S01]  /*22b0*/  FFMA R90, R91, R0, R90 ;  /* 0x000000005b5a7223 */ /* 0x000fe2000000005a */
[----:B------:R-:W-:-:S04]  /*22c0*/  @P2 IMAD.MOV.U32 R91, RZ, RZ, R163 ;  /* 0x000000ffff5b2224 */ /* 0x000fc800078e00a3 */
[----:B------:R-:W-:Y:S02]  /*22d0*/  F2FP.F16.F32.PACK_AB R90, RZ, R90 ;  /* 0x0000005aff5a723e */ /* 0x000fe400000000ff */
[----:B------:R-:W-:Y:S02]  /*22e0*/  @P4 LOP3.LUT R88, R88, 0x4, RZ, 0xfc, !PT ;  /* 0x0000000458584812 */ /* 0x000fe400078efcff */
[----:B------:R-:W-:Y:S01]  /*22f0*/  PRMT R160, R90, 0x7610, R160 ;  /* 0x000076105aa07816 */ /* 0x000fe200000000a0 */
[----:B------:R-:W-:-:S05]  /*2300*/  @P2 IMAD.MOV.U32 R90, RZ, RZ, R162 ;  /* 0x000000ffff5a2224 */ /* 0x000fca00078e00a2 */
[----:B------:R0:W-:Y:S01]  /*2310*/  @P2 STG.E.U16 desc[UR12][R90.64+0x2], R160 ;  /* 0x000002a05a002986 */ /* 0x0001e2000c10150c */
[----:B------:R-:W-:Y:S05]  /*2320*/  @!P0 BRA `(.L_x_27) ;  /* 0x0000000000048947 */ /* 0x000fea0003800000 */
[----:B------:R3:W5:Y:S02]  /*2330*/  LDG.E.LTC128B.U16 R161, desc[UR12][R152.64+0x10] ;  /* 0x0000100c98a17981 */ /* 0x000764000c1e1520 */
.L_x_27:
[----:B------:R-:W-:Y:S05]  /*2340*/  BSYNC B0 ;  /* 0x0000000000007941 */ /* 0x000fea0003800000 */
.L_x_26:
[----:B0----5:R-:W-:Y:S01]  /*2350*/  HADD2.F32 R91, -RZ, R161.H0_H0 ;  /* 0x200000a1ff5b7230 */ /* 0x021fe20000004100 */
[----:B------:R-:W-:Y:S01]  /*2360*/  ISETP.GT.AND P3, PT, R7, 0x9, PT ;  /* 0x000000090700780c */ /* 0x000fe20003f64270 */
[----:B------:R-:W-:Y:S01]  /*2370*/  BSSY B0, `(.L_x_28) ;  /* 0x000000b000007945 */ /* 0x000fe20003800000 */
[----:B------:R-:W-:Y:S02]  /*2380*/  LOP3.LUT R88, R88, 0xfffffff7, RZ, 0xc0, !PT ;  /* 0xfffffff758587812 */ /* 0x000fe400078ec0ff */
[----:B------:R-:W-:Y:S01]  /*2390*/  FMUL R91, R91, R2 ;  /* 0x000000025b5b7220 */ /* 0x000fe20000400000 */
[----:B------:R-:W-:Y:S02]  /*23a0*/  ISETP.GT.AND P1, PT, R5, RZ, P3 ;  /* 0x000000ff0500720c */ /* 0x000fe40001f24270 */
[----:B------:R-:W-:Y:S01]  /*23b0*/  PRMT R90, R161, 0x7610, R90 ;  /* 0x00007610a15a7816 */ /* 0x000fe2000000005a */
[----:B------:R-:W-:-:S05]  /*23c0*/  FFMA R91, R92, R0, R91 ;  /* 0x000000005c5b7223 */ /* 0x000fca000000005b */
[----:B------:R-:W-:Y:S02]  /*23d0*/  F2FP.F16.F32.PACK_AB R91, RZ, R91 ;  /* 0x0000005bff5b723e */ /* 0x000fe400000000ff */
[----:B------:R-:W-:-:S03]  /*23e0*/  @P3 LOP3.LUT R88, R88, 0x8, RZ, 0xfc, !PT ;  /* 0x0000000858583812 */ /* 0x000fc600078efcff */
[----:B------:R0:W-:Y:S01]  /*23f0*/  @P0 STG.E.U16 desc[UR12][R22.64+0x10], R91 ;  /* 0x0000105b16000986 */ /* 0x0001e2000c10150c */
[----:B------:R-:W-:Y:S05]  /*2400*/  @!P1 BRA `(.L_x_29) ;  /* 0x0000000000049947 */ /* 0x000fea0003800000 */
[----:B------:R4:W5:Y:S02]  /*2410*/  LDG.E.LTC128B.U16 R90, desc[UR12][R152.64+0x12] ;  /* 0x0000120c985a7981 */ /* 0x000964000c1e1520 */
.L_x_29:
[----:B------:R-:W-:Y:S05]  /*2420*/  BSYNC B0 ;  /* 0x0000000000007941 */ /* 0x000fea0003800000 */
.L_x_28:
[----:B0----5:R-:W-:Y:S01]  /*2430*/  HADD2.F32 R91, -RZ, R90.H0_H0 ;  /* 0x2000005aff5b7230 */ /* 0x021fe20000004100 */
[----:B------:R-:W-:Y:S04]  /*2440*/  BSSY B0, `(.L_x_30) ;  /* 0x000000e000007945 */ /* 0x000fe80003800000 */
[----:B------:R-:W-:Y:S01]  /*2450*/  FMUL R92, R91, R2 ;  /* 0x000000025b5c7220 */ /* 0x000fe20000400000 */
[----:B------:R-:W-:-:S03]  /*2460*/  IADD3 R91, P0, R10, 0x40, RZ ;  /* 0x000000400a5b7810 */ /* 0x000fc60007f1e0ff */
[----:B------:R-:W-:Y:S02]  /*2470*/  FFMA R92, R93, R0, R92 ;  /* 0x000000005d5c7223 */ /* 0x000fe4000000005c */
[----:B------:R-:W-:Y:S01]  /*2480*/  IMAD.X R10, RZ, RZ, R11, P0 ;  /* 0x000000ffff0a7224 */ /* 0x000fe200000e060b */
[----:B------:R-:W-:Y:S01]  /*2490*/  ISETP.GT.AND P0, PT, R5, 0x8, P4 ;  /* 0x000000080500780c */ /* 0x000fe20002704270 */
[----:B------:R-:W-:Y:S01]  /*24a0*/  @P1 IMAD.MOV.U32 R11, RZ, RZ, R23 ;  /* 0x000000ffff0b1224 */ /* 0x000fe200078e0017 */
[----:B------:R-:W-:-:S04]  /*24b0*/  F2FP.F16.F32.PACK_AB R92, RZ, R92 ;  /* 0x0000005cff5c723e */ /* 0x000fc800000000ff */
[----:B------:R-:W-:Y:S01]  /*24c0*/  PRMT R93, R92, 0x7610, R93 ;  /* 0x000076105c5d7816 */ /* 0x000fe2000000005d */
[----:B------:R-:W-:Y:S02]  /*24d0*/  IMAD R92, R10, UR8, RZ ;  /* 0x000000080a5c7c24 */ /* 0x000fe4000f8e02ff */
[----:B------:R-:W-:-:S05]  /*24e0*/  @P1 IMAD.MOV.U32 R10, RZ, RZ, R22 ;  /* 0x000000ffff0a1224 */ /* 0x000fca00078e0016 */
[----:B------:R0:W-:Y:S01]  /*24f0*/  @P1 STG.E.U16 desc[UR12][R10.64+0x12], R93 ;  /* 0x0000125d0a001986 */ /* 0x0001e2000c10150c */
[----:B------:R-:W-:Y:S05]  /*2500*/  @!P0 BRA `(.L_x_31) ;  /* 0x0000000000048947 */ /* 0x000fea0003800000 */
[----:B------:R0:W5:Y:S02]  /*2510*/  LDG.E.LTC128B.U16 R90, desc[UR12][R156.64+0x10] ;  /* 0x0000100c9c5a7981 */ /* 0x000164000c1e1520 */
.L_x_31:
[----:B------:R-:W-:Y:S05]  /*2520*/  BSYNC B0 ;  /* 0x0000000000007941 */ /* 0x000fea0003800000 */
.L_x_30:
[----:B0----5:R-:W-:Y:S01]  /*2530*/  HADD2.F32 R93, -RZ, R90.H0_H0 ;  /* 0x2000005aff5d7230 */ /* 0x021fe20000004100 */
[----:B------:R-:W-:Y:S01]  /*2540*/  ISETP.GT.AND P1, PT, R5, 0x8, P3 ;  /* 0x000000080500780c */ /* 0x000fe20001f24270 */
[C---:B------:R-:W-:Y:S01]  /*2550*/  IMAD R19, R91.reuse, UR9, R92 ;  /* 0x000000095b137c24 */ /* 0x040fe2000f8e025c */
[----:B------:R-:W-:Y:S01]  /*2560*/  BSSY B0, `(.L_x_32) ;  /* 0x0000015000007945 */ /* 0x000fe20003800000 */
[----:B------:R-:W-:-:S04]  /*2570*/  IMAD.WIDE.U32 R10, R91, UR8, R20 ;  /* 0x000000085b0a7c25 */ /* 0x000fc8000f8e0014 */
[----:B------:R-:W-:Y:S01]  /*2580*/  FMUL R93, R93, R2 ;  /* 0x000000025d5d7220 */ /* 0x000fe20000400000 */
[----:B------:R-:W-:-:S04]  /*2590*/  IMAD.WIDE.U32 R154, R91, UR8, R154 ;  /* 0x000000085b9a7c25 */ /* 0x000fc8000f8e009a */
[----:B------:R-:W-:Y:S01]  /*25a0*/  FFMA R93, R94, R0, R93 ;  /* 0x000000005e5d7223 */ /* 0x000fe2000000005d */
[C---:B------:R-:W-:Y:S01]  /*25b0*/  IMAD.IADD R11, R19.reuse, 0x1, R11 ;  /* 0x00000001130b7824 */ /* 0x040fe200078e020b */
[----:B------:R-:W-:Y:S01]  /*25c0*/  IADD3 R20, P2, R18, R154, RZ ;  /* 0x0000009a12147210 */ /* 0x000fe20007f5e0ff */
[----:B------:R-:W-:Y:S02]  /*25d0*/  @P0 IMAD.MOV.U32 R92, RZ, RZ, R162 ;  /* 0x000000ffff5c0224 */ /* 0x000fe400078e00a2 */
[----:B------:R-:W-:Y:S01]  /*25e0*/  F2FP.F16.F32.PACK_AB R93, RZ, R93 ;  /* 0x0000005dff5d723e */ /* 0x000fe200000000ff */
[----:B------:R-:W-:Y:S02]  /*25f0*/  IMAD.IADD R161, R19, 0x1, R155 ;  /* 0x0000000113a17824 */ /* 0x000fe400078e029b */
[----:B------:R-:W-:Y:S01]  /*2600*/  IMAD.WIDE.U32 R10, R4, UR6, R10 ;  /* 0x00000006040a7c25 */ /* 0x000fe2000f8e000a */
[----:B------:R-:W-:-:S03]  /*2610*/  PRMT R18, R93, 0x7610, R18 ;  /* 0x000076105d127816 */ /* 0x000fc60000000012 */
[----:B------:R-:W-:Y:S02]  /*2620*/  @P0 IMAD.MOV.U32 R93, RZ, RZ, R163 ;  /* 0x000000ffff5d0224 */ /* 0x000fe400078e00a3 */
[----:B------:R-:W-:Y:S02]  /*2630*/  IMAD.X R21, R161, 0x1, R21, P2 ;  /* 0x00000001a1157824 */ /* 0x000fe400010e0615 */
[----:B------:R-:W-:Y:S01]  /*2640*/  IMAD.IADD R11, R158, 0x1, R11 ;  /* 0x000000019e0b7824 */ /* 0x000fe200078e020b */
[----:B------:R0:W-:Y:S01]  /*2650*/  @P0 STG.E.U16 desc[UR12][R92.64+0x10], R18 ;  /* 0x000010125c000986 */ /* 0x0001e2000c10150c */
[----:B------:R-:W-:Y:S01]  /*2660*/  IADD3 R10, P0, P2, R6, R10, R12 ;  /* 0x0000000a060a7210 */ /* 0x000fe20007a1e00c */
[----:B------:R-:W-:-:S03]  /*2670*/  IMAD.WIDE.U32 R20, R4, UR6, R20 ;  /* 0x0000000604147c25 */ /* 0x000fc6000f8e0014 */
[----:B------:R-:W-:Y:S01]  /*2680*/  IADD3.X R11, R3, R11, R13, P0, P2 ;  /* 0x0000000b030b7210 */ /* 0x000fe200007e440d */
[----:B------:R-:W-:Y:S08]  /*2690*/  @!P1 BRA `(.L_x_33) ;  /* 0x0000000000049947 */ /* 0x000ff00003800000 */
[----:B------:R0:W5:Y:S02]  /*26a0*/  LDG.E.LTC128B.U16 R90, desc[UR12][R156.64+0x12] ;  /* 0x0000120c9c5a7981 */ /* 0x000164000c1e1520 */
.L_x_33:
[----:B------:R-:W-:Y:S05]  /*26b0*/  BSYNC B0 ;  /* 0x0000000000007941 */ /* 0x000fea0003800000 */
.L_x_32:
[----:B-----5:R-:W-:Y:S01]  /*26c0*/  HADD2.F32 R165, -RZ, R90.H0_H0 ;  /* 0x2000005affa57230 */ /* 0x020fe20000004100 */
[----:B------:R-:W-:Y:S01]  /*26d0*/  IADD3 R6, P0, P2, R6, R20, R12 ;  /* 0x0000001406067210 */ /* 0x000fe20007a1e00c */
[----:B------:R-:W-:Y:S01]  /*26e0*/  IMAD.IADD R12, R158, 0x1, R21 ;  /* 0x000000019e0c7824 */ /* 0x000fe200078e0215 */
[C---:B0-----:R-:W-:Y:S01]  /*26f0*/  SHF.L.U64.HI R93, R9.reuse, 0x1, R8 ;  /* 0x00000001095d7819 */ /* 0x041fe20000010208 */
[----:B------:R-:W-:Y:S02]  /*2700*/  IMAD.SHL.U32 R21, R9, 0x2, RZ ;  /* 0x0000000209157824 */ /* 0x000fe400078e00ff */
[----:B------:R-:W-:Y:S01]  /*2710*/  FMUL R4, R165, R2 ;  /* 0x00000002a5047220 */ /* 0x000fe20000400000 */
[----:B------:R-:W-:Y:S01]  /*2720*/  ISETP.GT.AND P3, PT, R7, 0x10, PT ;  /* 0x000000100700780c */ /* 0x000fe20003f64270 */
[----:B------:R-:W-:Y:S01]  /*2730*/  BSSY B0, `(.L_x_34) ;  /* 0x000000e000007945 */ /* 0x000fe20003800000 */
[----:B------:R-:W-:Y:S01]  /*2740*/  IADD3.X R3, R3, R12, R13, P0, P2 ;  /* 0x0000000c03037210 */ /* 0x000fe200007e440d */
[----:B------:R-:W-:Y:S01]  /*2750*/  FFMA R4, R95, R0, R4 ;  /* 0x000000005f047223 */ /* 0x000fe20000000004 */
[----:B------:R-:W-:Y:S01]  /*2760*/  @P1 IMAD.MOV.U32 R12, RZ, RZ, R162 ;  /* 0x000000ffff0c1224 */ /* 0x000fe200078e00a2 */
[----:B------:R-:W-:Y:S01]  /*2770*/  IADD3 R8, P0, P2, R89, R22, R21 ;  /* 0x0000001659087210 */ /* 0x000fe20007a1e015 */
[----:B------:R-:W-:Y:S01]  /*2780*/  @P1 IMAD.MOV.U32 R13, RZ, RZ, R163 ;  /* 0x000000ffff0d1224 */ /* 0x000fe200078e00a3 */
[----:B------:R-:W-:-:S02]  /*2790*/  LOP3.LUT R88, R88, 0xffffffef, RZ, 0xc0, !PT ;  /* 0xffffffef58587812 */ /* 0x000fc400078ec0ff */
[----:B------:R-:W-:Y:S02]  /*27a0*/  F2FP.F16.F32.PACK_AB R4, RZ, R4 ;  /* 0x00000004ff04723e */ /* 0x000fe400000000ff */
[----:B------:R-:W-:Y:S02]  /*27b0*/  IADD3.X R9, R159, R23, R93, P0, P2 ;  /* 0x000000179f097210 */ /* 0x000fe400007e445d */
[----:B------:R-:W-:Y:S01]  /*27c0*/  ISETP.GT.AND P0, PT, R5, RZ, P3 ;  /* 0x000000ff0500720c */ /* 0x000fe20001f04270 */
[----:B------:R0:W-:Y:S01]  /*27d0*/  @P1 STG.E.U16 desc[UR12][R12.64+0x12], R4 ;  /* 0x000012040c001986 */ /* 0x0001e2000c10150c */
[----:B------:R-:W-:-:S11]  /*27e0*/  @P3 LOP3.LUT R88, R88, 0x10, RZ, 0xfc, !PT ;  /* 0x0000001058583812 */ /* 0x000fd600078efcff */
[----:B0-----:R-:W-:Y:S05]  /*27f0*/  @!P0 BRA `(.L_x_35) ;  /* 0x0000000000048947 */ /* 0x001fea0003800000 */
[----:B------:R0:W5:Y:S02]  /*2800*/  LDG.E.LTC128B.U16 R90, desc[UR12][R152.64+0x20] ;  /* 0x0000200c985a7981 */ /* 0x000164000c1e1520 */
.L_x_35:
[----:B------:R-:W-:Y:S05]  /*2810*/  BSYNC B0 ;  /* 0x0000000000007941 */ /* 0x000fea0003800000 */
.L_x_34:
[----:B-----5:R-:W-:Y:S01]  /*2820*/  HADD2.F32 R13, -RZ, R90.H0_H0 ;  /* 0x2000005aff0d7230 */ /* 0x020fe20000004100 */
[----:B------:R-:W-:Y:S01]  /*2830*/  ISETP.GT.AND P1, PT, R7, 0x11, PT ;  /* 0x000000110700780c */ /* 0x000fe20003f24270 */
[----:B------:R-:W-:Y:S01]  /*2840*/  @P0 IMAD.MOV.U32 R12, RZ, RZ, R22 ;  /* 0x000000ffff0c0224 */ /* 0x000fe200078e0016 */
[----:B------:R-:W-:Y:S01]  /*2850*/  LOP3.LUT R88, R88, 0xffffffbf, RZ, 0xc0, !PT ;  /* 0xffffffbf58587812 */ /* 0x000fe200078ec0ff */
[----:B------:R-:W-:Y:S01]  /*2860*/  BSSY B0, `(.L_x_36) ;  /* 0x000000b000007945 */ /* 0x000fe20003800000 */
[----:B------:R-:W-:-:S04]  /*2870*/  FMUL R13, R13, R2 ;  /* 0x000000020d0d7220 */ /* 0x000fc80000400000 */
[----:B------:R-:W-:-:S05]  /*2880*/  FFMA R13, R96, R0, R13 ;  /* 0x00000000600d7223 */ /* 0x000fca000000000d */
[----:B------:R-:W-:Y:S02]  /*2890*/  F2FP.F16.F32.PACK_AB R13, RZ, R13 ;  /* 0x0000000dff0d723e */ /* 0x000fe400000000ff */
[----:B------:R-:W-:Y:S02]  /*28a0*/  @P1 LOP3.LUT R88, R88, 0x40, RZ, 0xfc, !PT ;  /* 0x0000004058581812 */ /* 0x000fe400078efcff */
[----:B------:R-:W-:Y:S01]  /*28b0*/  PRMT R4, R13, 0x7610, R4 ;  /* 0x000076100d047816 */ /* 0x000fe20000000004 */
[----:B------:R-:W-:-:S05]  /*28c0*/  @P0 IMAD.MOV.U32 R13, RZ, RZ, R23 ;  /* 0x000000ffff0d0224 */ /* 0x000fca00078e0017 */
[----:B------:R0:W-:Y:S01]  /*28d0*/  @P0 STG.E.U16 desc[UR12][R12.64+0x20], R4 ;  /* 0x000020040c000986 */ /* 0x0001e2000c10150c */
[----:B------:R-:W-:-:S13]  /*28e0*/  ISETP.GT.AND P0, PT, R5, RZ, P1 ;  /* 0x000000ff0500720c */ /* 0x000fda0000f04270 */
[----:B0-----:R-:W-:Y:S05]  /*28f0*/  @!P0 BRA `(.L_x_37) ;  /* 0x0000000000048947 */ /* 0x001fea0003800000 */
[----:B------:R0:W5:Y:S02]  /*2900*/  LDG.E.LTC128B.U16 R90, desc[UR12][R152.64+0x22] ;  /* 0x0000220c985a7981 */ /* 0x000164000c1e1520 */
.L_x_37:
[----:B------:R-:W-:Y:S05]  /*2910*/  BSYNC B0 ;  /* 0x0000000000007941 */ /* 0x000fea0003800000 */
.L_x_36:
[----:B-----5:R-:W-:Y:S01]  /*2920*/  HADD2.F32 R13, -RZ, R90.H0_H0 ;  /* 0x2000005aff0d7230 */ /* 0x020fe20000004100 */
[----:B------:R-:W-:Y:S01]  /*2930*/  BSSY B0, `(.L_x_38) ;  /* 0x000000c000007945 */ /* 0x000fe20003800000 */
[----:B------:R-:W-:-:S03]  /*2940*/  @P0 IMAD.MOV.U32 R12, RZ, RZ, R22 ;  /* 0x000000ffff0c0224 */ /* 0x000fc600078e0016 */
[----:B------:R-:W-:Y:S01]  /*2950*/  FMUL R4, R13, R2 ;  /* 0x000000020d047220 */ /* 0x000fe20000400000 */
[----:B------:R-:W-:-:S03]  /*2960*/  @P0 IMAD.MOV.U32 R13, RZ, RZ, R23 ;  /* 0x000000ffff0d0224 */ /* 0x000fc600078e0017 */
[----:B------:R-:W-:-:S05]  /*2970*/  FFMA R4, R97, R0, R4 ;  /* 0x0000000061047223 */ /* 0x000fca0000000004 */
[----:B------:R-:W-:-:S04]  /*2980*/  F2FP.F16.F32.PACK_AB R4, RZ, R4 ;  /* 0x00000004ff04723e */ /* 0x000fc800000000ff */
[----:B------:R-:W-:Y:S02]  /*2990*/  PRMT R18, R4, 0x7610, R18 ;  /* 0x0000761004127816 */ /* 0x000fe40000000012 */
[----:B------:R-:W-:-:S03]  /*29a0*/  PRMT R4, R90, 0x7610, R4 ;  /* 0x000076105a047816 */ /* 0x000fc60000000004 */
[----:B------:R0:W-:Y:S01]  /*29b0*/  @P0 STG.E.U16 desc[UR12][R12.64+0x22], R18 ;  /* 0x000022120c000986 */ /* 0x0001e2000c10150c */
[----:B------:R-:W-:-:S13]  /*29c0*/  ISETP.GT.AND P0, PT, R5, 0x8, P3 ;  /* 0x000000080500780c */ /* 0x000fda0001f04270 */
[----:B0-----:R-:W-:Y:S05]  /*29d0*/  @!P0 BRA `(.L_x_39) ;  /* 0x0000000000048947 */ /* 0x001fea0003800000 */
[----:B------:R0:W5:Y:S02]  /*29e0*/  LDG.E.LTC128B.U16 R4, desc[UR12][R156.64+0x20] ;  /* 0x0000200c9c047981 */ /* 0x000164000c1e1520 */
.L_x_39:
[----:B------:R-:W-:Y:S05]  /*29f0*/  BSYNC B0 ;  /* 0x0000000000007941 */ /* 0x000fea0003800000 */
.L_x_38:
[----:B-----5:R-:W-:Y:S01]  /*2a00*/  HADD2.F32 R13, -RZ, R4.H0_H0 ;  /* 0x20000004ff0d7230 */ /* 0x020fe20000004100 */
[----:B------:R-:W-:Y:S01]  /*2a10*/  BSSY B0, `(.L_x_40) ;  /* 0x000000b000007945 */ /* 0x000fe20003800000 */
[----:B------:R-:W-:-:S03]  /*2a20*/  @P0 IMAD.MOV.U32 R12, RZ, RZ, R162 ;  /* 0x000000ffff0c0224 */ /* 0x000fc600078e00a2 */
[----:B------:R-:W-:-:S04]  /*2a30*/  FMUL R13, R13, R2 ;  /* 0x000000020d0d7220 */ /* 0x000fc80000400000 */
[----:B------:R-:W-:-:S05]  /*2a40*/  FFMA R13, R98, R0, R13 ;  /* 0x00000000620d7223 */ /* 0x000fca000000000d */
[----:B------:R-:W-:-:S04]  /*2a50*/  F2FP.F16.F32.PACK_AB R13, RZ, R13 ;  /* 0x0000000dff0d723e */ /* 0x000fc800000000ff */
[----:B------:R-:W-:Y:S01]  /*2a60*/  PRMT R18, R13, 0x7610, R18 ;  /* 0x000076100d127816 */ /* 0x000fe20000000012 */
[----:B------:R-:W-:-:S05]  /*2a70*/  @P0 IMAD.MOV.U32 R13, RZ, RZ, R163 ;  /* 0x000000ffff0d0224 */ /* 0x000fca00078e00a3 */
[----:B------:R0:W-:Y:S01]  /*2a80*/  @P0 STG.E.U16 desc[UR12][R12.64+0x20], R18 ;  /* 0x000020120c000986 */ /* 0x0001e2000c10150c */
[----:B------:R-:W-:-:S13]  /*2a90*/  ISETP.GT.AND P0, PT, R5, 0x8, P1 ;  /* 0x000000080500780c */ /* 0x000fda0000f04270 */
[----:B0-----:R-:W-:Y:S05]  /*2aa0*/  @!P0 BRA `(.L_x_41) ;  /* 0x0000000000048947 */ /* 0x001fea0003800000 */
[----:B------:R0:W5:Y:S02]  /*2ab0*/  LDG.E.LTC128B.U16 R4, desc[UR12][R156.64+0x22] ;  /* 0x0000220c9c047981 */ /* 0x000164000c1e1520 */
.L_x_41:
[----:B------:R-:W-:Y:S05]  /*2ac0*/  BSYNC B0 ;  /* 0x0000000000007941 */ /* 0x000fea0003800000 */
.L_x_40:
        /* <DEDUP_REMOVED lines=10> */
[----:B------:R-:W-:-:S04]  /*2b70*/  IMAD.WIDE.U32 R12, R91, UR8, R16 ;  /* 0x000000085b0c7c25 */ /* 0x000fc8000f8e0010 */
[----:B------:R-:W-:Y:S02]  /*2b80*/  @P0 IMAD.MOV.U32 R91, RZ, RZ, R163 ;  /* 0x000000ffff5b0224 */ /* 0x000fe400078e00a3 */
[----:B------:R-:W-:-:S03]  /*2b90*/  IMAD.IADD R19, R13, 0x1, R19 ;  /* 0x000000010d137824 */ /* 0x000fc600078e0213 */
[----:B------:R0:W-:Y:S01]  /*2ba0*/  @P0 STG.E.U16 desc[UR12][R90.64+0x22], R20 ;  /* 0x000022145a000986 */ /* 0x0001e2000c10150c */
[----:B------:R-:W-:-:S04]  /*2bb0*/  LEA R18, P0, R12, UR10, 0x1 ;  /* 0x0000000a0c127c11 */ /* 0x000fc8000f8008ff */
[----:B------:R-:W-:Y:S02]  /*2bc0*/  LEA.HI.X R19, R12, UR11, R19, 0x1, P0 ;  /* 0x0000000b0c137c11 */ /* 0x000fe400080f0c13 */
[----:B------:R-:W-:-:S04]  /*2bd0*/  LEA R12, P0, R10, UR10, 0x1 ;  /* 0x0000000a0a0c7c11 */ /* 0x000fc8000f8008ff */
[----:B------:R-:W-:Y:S02]  /*2be0*/  LEA.HI.X R13, R10, UR11, R11, 0x1, P0 ;  /* 0x0000000b0a0d7c11 */ /* 0x000fe400080f0c0b */
[----:B------:R-:W-:-:S05]  /*2bf0*/  IADD3 R15, P0, R14, R154, RZ ;  /* 0x0000009a0e0f7210 */ /* 0x000fca0007f1e0ff */
[----:B------:R-:W-:Y:S01]  /*2c00*/  IMAD.X R16, R161, 0x1, R17, P0 ;  /* 0x00000001a1107824 */ /* 0x000fe200000e0611 */
[----:B------:R-:W-:-:S04]  /*2c10*/  LEA R14, P0, R15, UR10, 0x1 ;  /* 0x0000000a0f0e7c11 */ /* 0x000fc8000f8008ff */
[----:B------:R-:W-:Y:S02]  /*2c20*/  LEA.HI.X R15, R15, UR11, R16, 0x1, P0 ;  /* 0x0000000b0f0f7c11 */ /* 0x000fe400080f0c10 */
[----:B------:R-:W-:-:S04]  /*2c30*/  LEA R10, P0, R6, UR10, 0x1 ;  /* 0x0000000a060a7c11 */ /* 0x000fc8000f8008ff */
[----:B------:R-:W-:Y:S02]  /*2c40*/  LEA.HI.X R11, R6, UR11, R3, 0x1, P0 ;  /* 0x0000000b060b7c11 */ /* 0x000fe400080f0c03 */
[----:B------:R-:W-:-:S13]  /*2c50*/  ISETP.GT.AND P0, PT, R5, RZ, P2 ;  /* 0x000000ff0500720c */ /* 0x000fda0001704270 */
[----:B0-----:R-:W-:Y:S05]  /*2c60*/  @!P0 BRA `(.L_x_43) ;  /* 0x0000000000048947 */ /* 0x001fea0003800000 */
[----:B------:R0:W5:Y:S02]  /*2c70*/  LDG.E.LTC128B.U16 R4, desc[UR12][R152.64+0x30] ;  /* 0x0000300c98047981 */ /* 0x000164000c1e1520 */
.L_x_43:
[----:B------:R-:W-:Y:S05]  /*2c80*/  BSYNC B0 ;  /* 0x0000000000007941 */ /* 0x000fea0003800000 */
.L_x_42:
[----:B-----5:R-:W-:Y:S01]  /*2c90*/  HADD2.F32 R3, -RZ, R4.H0_H0 ;  /* 0x20000004ff037230 */ /* 0x020fe20000004100 */
[----:B------:R-:W-:Y:S01]  /*2ca0*/  ISETP.GT.AND P1, PT, R7, 0x19, PT ;  /* 0x000000190700780c */ /* 0x000fe20003f24270 */
[----:B------:R-:W-:Y:S01]  /*2cb0*/  @P0 IMAD.MOV.U32 R16, RZ, RZ, R22 ;  /* 0x000000ffff100224 */ /* 0x000fe200078e0016 */
[----:B------:R-:W-:Y:S01]  /*2cc0*/  LOP3.LUT R88, R88, 0xfdffffff, RZ, 0xc0, !PT ;  /* 0xfdffffff58587812 */ /* 0x000fe200078ec0ff */
[----:B------:R-:W-:Y:S02]  /*2cd0*/  @P0 IMAD.MOV.U32 R17, RZ, RZ, R23 ;  /* 0x000000ffff110224 */ /* 0x000fe400078e0017 */
[----:B------:R-:W-:Y:S01]  /*2ce0*/  FMUL R3, R3, R2 ;  /* 0x0000000203037220 */ /* 0x000fe20000400000 */
[----:B------:R-:W-:Y:S03]  /*2cf0*/  BSSY B0, `(.L_x_44) ;  /* 0x0000008000007945 */ /* 0x000fe60003800000 */
[----:B------:R-:W-:-:S05]  /*2d00*/  FFMA R3, R100, R0, R3 ;  /* 0x0000000064037223 */ /* 0x000fca0000000003 */
[----:B------:R-:W-:Y:S02]  /*2d10*/  F2FP.F16.F32.PACK_AB R3, RZ, R3 ;  /* 0x00000003ff03723e */ /* 0x000fe400000000ff */
[----:B------:R-:W-:-:S03]  /*2d20*/  @P1 LOP3.LUT R88, R88, 0x2000000, RZ, 0xfc, !PT ;  /* 0x0200000058581812 */ /* 0x000fc600078efcff */
[----:B------:R0:W-:Y:S01]  /*2d30*/  @P0 STG.E.U16 desc[UR12][R16.64+0x30], R3 ;  /* 0x0000300310000986 */ /* 0x0001e2000c10150c */
[----:B------:R-:W-:-:S13]  /*2d40*/  ISETP.GT.AND P0, PT, R5, RZ, P1 ;  /* 0x000000ff0500720c */ /* 0x000fda0000f04270 */
[----:B0-----:R-:W-:Y:S05]  /*2d50*/  @!P0 BRA `(.L_x_45) ;  /* 0x0000000000048947 */ /* 0x001fea0003800000 */
[----:B------:R0:W5:Y:S02]  /*2d60*/  LDG.E.LTC128B.U16 R4, desc[UR12][R152.64+0x32] ;  /* 0x0000320c98047981 */ /* 0x000164000c1e1520 */
.L_x_45:
[----:B------:R-:W-:Y:S05]  /*2d70*/  BSYNC B0 ;  /* 0x0000000000007941 */ /* 0x000fea0003800000 */
.L_x_44:
[----:B-----5:R-:W-:Y:S01]  /*2d80*/  HADD2.F32 R3, -RZ, R4.H0_H0 ;  /* 0x20000004ff037230 */ /* 0x020fe20000004100 */
[----:B------:R-:W-:Y:S01]  /*2d90*/  BSSY B0, `(.L_x_46) ;  /* 0x000000a000007945 */ /* 0x000fe20003800000 */
[----:B------:R-:W-:Y:S02]  /*2da0*/  @P0 IMAD.MOV.U32 R16, RZ, RZ, R22 ;  /* 0x000000ffff100224 */ /* 0x000fe400078e0016 */
[----:B------:R-:W-:Y:S02]  /*2db0*/  @P0 IMAD.MOV.U32 R17, RZ, RZ, R23 ;  /* 0x000000ffff110224 */ /* 0x000fe400078e0017 */
[----:B------:R-:W-:-:S04]  /*2dc0*/  FMUL R6, R3, R2 ;  /* 0x0000000203067220 */ /* 0x000fc80000400000 */
[----:B------:R-:W-:-:S05]  /*2dd0*/  FFMA R6, R101, R0, R6 ;  /* 0x0000000065067223 */ /* 0x000fca0000000006 */
[----:B------:R-:W-:-:S05]  /*2de0*/  F2FP.F16.F32.PACK_AB R6, RZ, R6 ;  /* 0x00000006ff06723e */ /* 0x000fca00000000ff */
[----:B------:R0:W-:Y:S01]  /*2df0*/  @P0 STG.E.U16 desc[UR12][R16.64+0x32], R6 ;  /* 0x0000320610000986 */ /* 0x0001e2000c10150c */
[----:B------:R-:W-:-:S13]  /*2e00*/  ISETP.GT.AND P0, PT, R5, 0x8, P2 ;  /* 0x000000080500780c */ /* 0x000fda0001704270 */
[----:B0-----:R-:W-:Y:S05]  /*2e10*/  @!P0 BRA `(.L_x_47) ;  /* 0x0000000000048947 */ /* 0x001fea0003800000 */
[----:B------:R0:W5:Y:S02]  /*2e20*/  LDG.E.LTC128B.U16 R4, desc[UR12][R156.64+0x30] ;  /* 0x0000300c9c047981 */ /* 0x000164000c1e1520 */
.L_x_47:
[----:B------:R-:W-:Y:S05]  /*2e30*/  BSYNC B0 ;  /* 0x0000000000007941 */ /* 0x000fea0003800000 */
.L_x_46:
        /* <DEDUP_REMOVED lines=11> */
.L_x_49:
[----:B------:R-:W-:Y:S05]  /*2ef0*/  BSYNC B0 ;  /* 0x0000000000007941 */ /* 0x000fea0003800000 */
.L_x_48:
        /* <DEDUP_REMOVED lines=14> */
.L_x_51:
[----:B------:R-:W-:Y:S05]  /*2fe0*/  BSYNC B0 ;  /* 0x0000000000007941 */ /* 0x000fea0003800000 */
.L_x_50:
        /* <DEDUP_REMOVED lines=14> */
.L_x_53:
[----:B------:R-:W-:Y:S05]  /*30d0*/  BSYNC B0 ;  /* 0x0000000000007941 */ /* 0x000fea0003800000 */
.L_x_52:
        /* <DEDUP_REMOVED lines=11> */
.L_x_55:
[----:B------:R-:W-:Y:S05]  /*3190*/  BSYNC B0 ;  /* 0x0000000000007941 */ /* 0x000fea0003800000 */
.L_x_54:
        /* <DEDUP_REMOVED lines=11> */
.L_x_57:
[----:B------:R-:W-:Y:S05]  /*3250*/  BSYNC B0 ;  /* 0x0000000000007941 */ /* 0x000fea0003800000 */
.L_x_56:
        /* <DEDUP_REMOVED lines=14> */
.L_x_59:
[----:B------:R-:W-:Y:S05]  /*3340*/  BSYNC B0 ;  /* 0x0000000000007941 */ /* 0x000fea0003800000 */
.L_x_58:
        /* <DEDUP_REMOVED lines=14> */
.L_x_61:
[----:B------:R-:W-:Y:S05]  /*3430*/  BSYNC B0 ;  /* 0x0000000000007941 */ /* 0x000fea0003800000 */
.L_x_60:
        /* <DEDUP_REMOVED lines=11> */
.L_x_63:
[----:B------:R-:W-:Y:S05]  /*34f0*/  BSYNC B0 ;  /* 0x0000000000007941 */ /* 0x000fea0003800000 */
.L_x_62:
        /* <DEDUP_REMOVED lines=11> */
.L_x_65:
[----:B------:R-:W-:Y:S05]  /*35b0*/  BSYNC B0 ;  /* 0x0000000000007941 */ /* 0x000fea0003800000 */
.L_x_64:
        /* <DEDUP_REMOVED lines=14> */
.L_x_67:
[----:B------:R-:W-:Y:S05]  /*36a0*/  BSYNC B0 ;  /* 0x0000000000007941 */ /* 0x000fea0003800000 */
.L_x_66:
        /* <DEDUP_REMOVED lines=14> */
.L_x_69:
[----:B------:R-:W-:Y:S05]  /*3790*/  BSYNC B0 ;  /* 0x0000000000007941 */ /* 0x000fea0003800000 */
.L_x_68:
        /* <DEDUP_REMOVED lines=11> */
.L_x_71:
[----:B------:R-:W-:Y:S05]  /*3850*/  BSYNC B0 ;  /* 0x0000000000007941 */ /* 0x000fea0003800000 */
.L_x_70:
        /* <DEDUP_REMOVED lines=11> */
.L_x_73:
[----:B------:R-:W-:Y:S05]  /*3910*/  BSYNC B0 ;  /* 0x0000000000007941 */ /* 0x000fea0003800000 */
.L_x_72:
        /* <DEDUP_REMOVED lines=14> */
.L_x_75:
[----:B------:R-:W-:Y:S05]  /*3a00*/  BSYNC B0 ;  /* 0x0000000000007941 */ /* 0x000fea0003800000 */
.L_x_74:
        /* <DEDUP_REMOVED lines=14> */
.L_x_77:
[----:B------:R-:W-:Y:S05]  /*3af0*/  BSYNC B0 ;  /* 0x0000000000007941 */ /* 0x000fea0003800000 */
.L_x_76:
        /* <DEDUP_REMOVED lines=11> */
.L_x_79:
[----:B------:R-:W-:Y:S05]  /*3bb0*/  BSYNC B0 ;  /* 0x0000000000007941 */ /* 0x000fea0003800000 */
.L_x_78:
        /* <DEDUP_REMOVED lines=11> */
.L_x_81:
[----:B------:R-:W-:Y:S05]  /*3c70*/  BSYNC B0 ;  /* 0x0000000000007941 */ /* 0x000fea0003800000 */
.L_x_80:
        /* <DEDUP_REMOVED lines=14> */
.L_x_83:
[----:B------:R-:W-:Y:S05]  /*3d60*/  BSYNC B0 ;  /* 0x0000000000007941 */ /* 0x000fea0003800000 */
.L_x_82:
        /* <DEDUP_REMOVED lines=14> */
.L_x_85:
[----:B------:R-:W-:Y:S05]  /*3e50*/  BSYNC B0 ;  /* 0x0000000000007941 */ /* 0x000fea0003800000 */
.L_x_84:
        /* <DEDUP_REMOVED lines=11> */
.L_x_87:
[----:B------:R-:W-:Y:S05]  /*3f10*/  BSYNC B0 ;  /* 0x0000000000007941 */ /* 0x000fea0003800000 */
.L_x_86:
        /* <DEDUP_REMOVED lines=11> */
.L_x_89:
[----:B------:R-:W-:Y:S05]  /*3fd0*/  BSYNC B0 ;  /* 0x0000000000007941 */ /* 0x000fea0003800000 */
.L_x_88:
        /* <DEDUP_REMOVED lines=14> */
.L_x_91:
[----:B------:R-:W-:Y:S05]  /*40c0*/  BSYNC B0 ;  /* 0x0000000000007941 */ /* 0x000fea0003800000 */
.L_x_90:
        /* <DEDUP_REMOVED lines=14> */
.L_x_93:
[----:B------:R-:W-:Y:S05]  /*41b0*/  BSYNC B0 ;  /* 0x0000000000007941 */ /* 0x000fea0003800000 */
.L_x_92:
        /* <DEDUP_REMOVED lines=11> */
.L_x_95:
[----:B------:R-:W-:Y:S05]  /*4270*/  BSYNC B0 ;  /* 0x0000000000007941 */ /* 0x000fea0003800000 */
.L_x_94:
        /* <DEDUP_REMOVED lines=11> */
.L_x_97:
[----:B------:R-:W-:Y:S05]  /*4330*/  BSYNC B0 ;  /* 0x0000000000007941 */ /* 0x000fea0003800000 */
.L_x_96:
        /* <DEDUP_REMOVED lines=14> */
.L_x_99:
[----:B------:R-:W-:Y:S05]  /*4420*/  BSYNC B0 ;  /* 0x0000000000007941 */ /* 0x000fea0003800000 */
.L_x_98:
        /* <DEDUP_REMOVED lines=14> */
.L_x_101:
[----:B------:R-:W-:Y:S05]  /*4510*/  BSYNC B0 ;  /* 0x0000000000007941 */ /* 0x000fea0003800000 */
.L_x_100:
        /* <DEDUP_REMOVED lines=11> */
.L_x_103:
[----:B------:R-:W-:Y:S05]  /*45d0*/  BSYNC B0 ;  /* 0x0000000000007941 */ /* 0x000fea0003800000 */
.L_x_102:
        /* <DEDUP_REMOVED lines=11> */
.L_x_105:
[----:B------:R-:W-:Y:S05]  /*4690*/  BSYNC B0 ;  /* 0x0000000000007941 */ /* 0x000fea0003800000 */
.L_x_104:
        /* <DEDUP_REMOVED lines=14> */
.L_x_107:
[----:B------:R-:W-:Y:S05]  /*4780*/  BSYNC B0 ;  /* 0x0000000000007941 */ /* 0x000fea0003800000 */
.L_x_106:
        /* <DEDUP_REMOVED lines=14> */
.L_x_109:
[----:B------:R-:W-:Y:S05]  /*4870*/  BSYNC B0 ;  /* 0x0000000000007941 */ /* 0x000fea0003800000 */
.L_x_108:
        /* <DEDUP_REMOVED lines=11> */
.L_x_111:
[----:B------:R-:W-:Y:S05]  /*4930*/  BSYNC B0 ;  /* 0x0000000000007941 */ /* 0x000fea0003800000 */
.L_x_110:
        /* <DEDUP_REMOVED lines=11> */
.L_x_113:
[----:B------:R-:W-:Y:S05]  /*49f0*/  BSYNC B0 ;  /* 0x0000000000007941 */ /* 0x000fea0003800000 */
.L_x_112:
        /* <DEDUP_REMOVED lines=14> */
.L_x_115:
[----:B------:R-:W-:Y:S05]  /*4ae0*/  BSYNC B0 ;  /* 0x0000000000007941 */ /* 0x000fea0003800000 */
.L_x_114:
        /* <DEDUP_REMOVED lines=14> */
.L_x_117:
[----:B------:R-:W-:Y:S05]  /*4bd0*/  BSYNC B0 ;  /* 0x0000000000007941 */ /* 0x000fea0003800000 */
.L_x_116:
        /* <DEDUP_REMOVED lines=11> */
.L_x_119:
[----:B------:R-:W-:Y:S05]  /*4c90*/  BSYNC B0 ;  /* 0x0000000000007941 */ /* 0x000fea0003800000 */
.L_x_118:
        /* <DEDUP_REMOVED lines=11> */
.L_x_121:
[----:B------:R-:W-:Y:S05]  /*4d50*/  BSYNC B0 ;  /* 0x0000000000007941 */ /* 0x000fea0003800000 */
.L_x_120:
        /* <DEDUP_REMOVED lines=14> */
.L_x_123:
[----:B------:R-:W-:Y:S05]  /*4e40*/  BSYNC B0 ;  /* 0x0000000000007941 */ /* 0x000fea0003800000 */
.L_x_122:
        /* <DEDUP_REMOVED lines=14> */
.L_x_125:
[----:B------:R-:W-:Y:S05]  /*4f30*/  BSYNC B0 ;  /* 0x0000000000007941 */ /* 0x000fea0003800000 */
.L_x_124:
        /* <DEDUP_REMOVED lines=11> */
.L_x_127:
[----:B------:R-:W-:Y:S05]  /*4ff0*/  BSYNC B0 ;  /* 0x0000000000007941 */ /* 0x000fea0003800000 */
.L_x_126:
        /* <DEDUP_REMOVED lines=11> */
.L_x_129:
[----:B------:R-:W-:Y:S05]  /*50b0*/  BSYNC B0 ;  /* 0x0000000000007941 */ /* 0x000fea0003800000 */
.L_x_128:
[----:B-----5:R-:W-:Y:S01]  /*50c0*/  HADD2.F32 R3, -RZ, R4.H0_H0 ;  /* 0x20000004ff037230 */ /* 0x020fe20000004100 */
[----:B------:R-:W-:Y:S01]  /*50d0*/  ISETP.GT.AND P3, PT, R7, 0x70, PT ;  /* 0x000000700700780c */ /* 0x000fe20003f64270 */
[----:B------:R-:W-:Y:S01]  /*50e0*/  @P0 IMAD.MOV.U32 R16, RZ, RZ, R162 ;  /* 0x000000ffff100224 */ /* 0x000fe200078e00a2 */
[----:B------:R-:W-:Y:S01]  /*50f0*/  BSSY B0, `(.L_x_130) ;  /* 0x0000009000007945 */ /* 0x000fe20003800000 */
[----:B------:R-:W-:Y:S02]  /*5100*/  @P0 IMAD.MOV.U32 R17, RZ, RZ, R163 ;  /* 0x000000ffff110224 */ /* 0x000fe400078e00a3 */
[----:B------:R-:W-:-:S04]  /*5110*/  FMUL R6, R3, R2 ;  /* 0x0000000203067220 */ /* 0x000fc80000400000 */
[----:B------:R-:W-:-:S05]  /*5120*/  FFMA R6, R143, R0, R6 ;  /* 0x000000008f067223 */ /* 0x000fca0000000006 */
[----:B------:R-:W-:-:S05]  /*5130*/  F2FP.F16.F32.PACK_AB R6, RZ, R6 ;  /* 0x00000006ff06723e */ /* 0x000fca00000000ff */
[----:B------:R0:W-:Y:S01]  /*5140*/  @P0 STG.E.U16 desc[UR12][R16.64+0xd2], R6 ;  /* 0x0000d20610000986 */ /* 0x0001e2000c10150c */
[----:B------:R-:W-:-:S13]  /*5150*/  ISETP.GT.AND P0, PT, R5, RZ, P3 ;  /* 0x000000ff0500720c */ /* 0x000fda0001f04270 */
[----:B0-----:R-:W-:Y:S05]  /*5160*/  @!P0 BRA `(.L_x_131) ;  /* 0x0000000000048947 */ /* 0x001fea0003800000 */
[----:B------:R0:W5:Y:S02]  /*5170*/  LDG.E.LTC128B.U16 R4, desc[UR12][R152.64+0xe0] ;  /* 0x0000e00c98047981 */ /* 0x000164000c1e1520 */
.L_x_131:
[----:B------:R-:W-:Y:S05]  /*5180*/  BSYNC B0 ;  /* 0x0000000000007941 */ /* 0x000fea0003800000 */
.L_x_130:
        /* <DEDUP_REMOVED lines=12> */
.L_x_133:
[----:B------:R-:W-:Y:S05]  /*5250*/  BSYNC B0 ;  /* 0x0000000000007941 */ /* 0x000fea0003800000 */
.L_x_132:
        /* <DEDUP_REMOVED lines=11> */
.L_x_135:
[----:B------:R-:W-:Y:S05]  /*5310*/  BSYNC B0 ;  /* 0x0000000000007941 */ /* 0x000fea0003800000 */
.L_x_134:
        /* <DEDUP_REMOVED lines=11> */
.L_x_137:
[----:B------:R-:W-:Y:S05]  /*53d0*/  BSYNC B0 ;  /* 0x0000000000007941 */ /* 0x000fea0003800000 */
.L_x_136:
        /* <DEDUP_REMOVED lines=12> */
.L_x_139:
[----:B------:R-:W-:Y:S05]  /*54a0*/  BSYNC B0 ;  /* 0x0000000000007941 */ /* 0x000fea0003800000 */
.L_x_138:
[----:B-----5:R-:W-:Y:S01]  /*54b0*/  HADD2.F32 R3, -RZ, R4.H0_H0 ;  /* 0x20000004ff037230 */ /* 0x020fe20000004100 */
[----:B------:R-:W-:Y:S04]  /*54c0*/  BSSY B0, `(.L_x_140) ;  /* 0x000000b000007945 */ /* 0x000fe80003800000 */
[----:B------:R-:W-:-:S04]  /*54d0*/  FMUL R3, R3, R2 ;  /* 0x0000000203037220 */ /* 0x000fc80000400000 */
[----:B------:R-:W-:-:S05]  /*54e0*/  FFMA R3, R148, R0, R3 ;  /* 0x0000000094037223 */ /* 0x000fca0000000003 */
[----:B------:R-:W-:-:S05]  /*54f0*/  F2FP.F16.F32.PACK_AB R3, RZ, R3 ;  /* 0x00000003ff03723e */ /* 0x000fca00000000ff */
[----:B------:R0:W-:Y:S01]  /*5500*/  @P0 STG.E.U16 desc[UR12][R22.64+0xf0], R3 ;  /* 0x0000f00316000986 */ /* 0x0001e2000c10150c */
[----:B------:R-:W-:-:S05]  /*5510*/  IADD3 R16, P0, R21, R22, RZ ;  /* 0x0000001615107210 */ /* 0x000fca0007f1e0ff */
[----:B------:R-:W-:Y:S01]  /*5520*/  IMAD.X R17, R93, 0x1, R23, P0 ;  /* 0x000000015d117824 */ /* 0x000fe200000e0617 */
[----:B------:R-:W-:-:S04]  /*5530*/  ISETP.GT.AND P0, PT, R7, 0x79, PT ;  /* 0x000000790700780c */ /* 0x000fc80003f04270 */
[----:B------:R-:W-:-:S13]  /*5540*/  ISETP.GT.AND P4, PT, R5, RZ, P0 ;  /* 0x000000ff0500720c */ /* 0x000fda0000784270 */
[----:B0-----:R-:W-:Y:S05]  /*5550*/  @!P4 BRA `(.L_x_141) ;  /* 0x000000000004c947 */ /* 0x001fea0003800000 */
[----:B------:R0:W5:Y:S02]  /*5560*/  LDG.E.LTC128B.U16 R4, desc[UR12][R152.64+0xf2] ;  /* 0x0000f20c98047981 */ /* 0x000164000c1e1520 */
.L_x_141:
[----:B------:R-:W-:Y:S05]  /*5570*/  BSYNC B0 ;  /* 0x0000000000007941 */ /* 0x000fea0003800000 */
.L_x_140:
[----:B-----5:R-:W-:Y:S01]  /*5580*/  HADD2.F32 R3, -RZ, R4.H0_H0 ;  /* 0x20000004ff037230 */ /* 0x020fe20000004100 */
[----:B------:R-:W-:Y:S04]  /*5590*/  BSSY B0, `(.L_x_142) ;  /* 0x0000008000007945 */ /* 0x000fe80003800000 */
[----:B------:R-:W-:-:S04]  /*55a0*/  FMUL R6, R3, R2 ;  /* 0x0000000203067220 */ /* 0x000fc80000400000 */
[----:B------:R-:W-:-:S05]  /*55b0*/  FFMA R6, R149, R0, R6 ;  /* 0x0000000095067223 */ /* 0x000fca0000000006 */
[----:B------:R-:W-:-:S05]  /*55c0*/  F2FP.F16.F32.PACK_AB R6, RZ, R6 ;  /* 0x00000006ff06723e */ /* 0x000fca00000000ff */
[----:B------:R0:W-:Y:S01]  /*55d0*/  @P4 STG.E.U16 desc[UR12][R22.64+0xf2], R6 ;  /* 0x0000f20616004986 */ /* 0x0001e2000c10150c */
[----:B------:R-:W-:-:S13]  /*55e0*/  ISETP.GT.AND P4, PT, R5, 0x8, P1 ;  /* 0x000000080500780c */ /* 0x000fda0000f84270 */
[----:B0-----:R-:W-:Y:S05]  /*55f0*/  @!P4 BRA `(.L_x_143) ;  /* 0x000000000004c947 */ /* 0x001fea0003800000 */
[----:B------:R0:W5:Y:S02]  /*5600*/  LDG.E.LTC128B.U16 R4, desc[UR12][R156.64+0xf0] ;  /* 0x0000f00c9c047981 */ /* 0x000164000c1e1520 */
.L_x_143:
[----:B------:R-:W-:Y:S05]  /*5610*/  BSYNC B0 ;  /* 0x0000000000007941 */ /* 0x000fea0003800000 */
.L_x_142:
        /* <DEDUP_REMOVED lines=11> */
.L_x_145:
[----:B------:R-:W-:Y:S05]  /*56d0*/  BSYNC B0 ;  /* 0x0000000000007941 */ /* 0x000fea0003800000 */
.L_x_144:
[----:B-----5:R-:W-:-:S05]  /*56e0*/  HADD2.F32 R3, -RZ, R4.H0_H0 ;  /* 0x20000004ff037230 */ /* 0x020fca0000004100 */
[----:B------:R-:W-:-:S04]  /*56f0*/  FMUL R6, R3, R2 ;  /* 0x0000000203067220 */ /* 0x000fc80000400000 */
[----:B------:R-:W-:-:S05]  /*5700*/  FFMA R6, R151, R0, R6 ;  /* 0x0000000097067223 */ /* 0x000fca0000000006 */
[----:B------:R-:W-:-:S05]  /*5710*/  F2FP.F16.F32.PACK_AB R6, RZ, R6 ;  /* 0x00000006ff06723e */ /* 0x000fca00000000ff */
[----:B------:R0:W-:Y:S01]  /*5720*/  @P4 STG.E.U16 desc[UR12][R162.64+0xf2], R6 ;  /* 0x0000f206a2004986 */ /* 0x0001e2000c10150c */
[----:B------:R-:W-:-:S13]  /*5730*/  ISETP.GT.AND P4, PT, R5, 0x40, P5 ;  /* 0x000000400500780c */ /* 0x000fda0002f84270 */
[----:B------:R-:W2:Y:S01]  /*5740*/  @P4 LDG.E.LTC128B.U16 R4, desc[UR12][R18.64] ;  /* 0x0000000c12044981 */ /* 0x000ea2000c1e1520 */
[----:B------:R-:W-:Y:S01]  /*5750*/  BSSY B0, `(.L_x_146) ;  /* 0x000000a000007945 */ /* 0x000fe20003800000 */
[----:B--2---:R-:W-:-:S05]  /*5760*/  HADD2.F32 R3, -RZ, R4.H0_H0 ;  /* 0x20000004ff037230 */ /* 0x004fca0000004100 */
[----:B------:R-:W-:-:S04]  /*5770*/  FMUL R3, R3, R2 ;  /* 0x0000000203037220 */ /* 0x000fc80000400000 */
[----:B------:R-:W-:-:S05]  /*5780*/  FFMA R3, R24, R0, R3 ;  /* 0x0000000018037223 */ /* 0x000fca0000000003 */
[----:B------:R-:W-:-:S05]  /*5790*/  F2FP.F16.F32.PACK_AB R3, RZ, R3 ;  /* 0x00000003ff03723e */ /* 0x000fca00000000ff */
[----:B------:R0:W-:Y:S01]  /*57a0*/  @P4 STG.E.U16 desc[UR12][R16.64], R3 ;  /* 0x0000000310004986 */ /* 0x0001e2000c10150c */
[----:B------:R-:W-:-:S04]  /*57b0*/  LOP3.LUT P4, RZ, R88, 0x2, RZ, 0xc0, !PT ;  /* 0x0000000258ff7812 */ /* 0x000fc8000788c0ff */
[----:B------:R-:W-:-:S13]  /*57c0*/  ISETP.GT.AND P4, PT, R5, 0x40, P4 ;  /* 0x000000400500780c */ /* 0x000fda0002784270 */
[----:B0-----:R-:W-:Y:S05]  /*57d0*/  @!P4 BRA `(.L_x_147) ;  /* 0x000000000004c947 */ /* 0x001fea0003800000 */
[----:B------:R0:W5:Y:S02]  /*57e0*/  LDG.E.LTC128B.U16 R4, desc[UR12][R12.64+0x2] ;  /* 0x0000020c0c047981 */ /* 0x000164000c1e1520 */
.L_x_147:
[----:B------:R-:W-:Y:S05]  /*57f0*/  BSYNC B0 ;  /* 0x0000000000007941 */ /* 0x000fea0003800000 */
.L_x_146:
[----:B-----5:R-:W-:Y:S01]  /*5800*/  HADD2.F32 R3, -RZ, R4.H0_H0 ;  /* 0x20000004ff037230 */ /* 0x020fe20000004100 */
[----:B------:R-:W-:Y:S01]  /*5810*/  ISETP.GT.AND P5, PT, R5, 0x48, P5 ;  /* 0x000000480500780c */ /* 0x000fe20002fa4270 */
[----:B------:R-:W-:Y:S03]  /*5820*/  BSSY B0, `(.L_x_148) ;  /* 0x000000a000007945 */ /* 0x000fe60003800000 */
[----:B------:R-:W-:-:S04]  /*5830*/  FMUL R6, R3, R2 ;  /* 0x0000000203067220 */ /* 0x000fc80000400000 */
[----:B------:R-:W-:-:S05]  /*5840*/  FFMA R6, R25, R0, R6 ;  /* 0x0000000019067223 */ /* 0x000fca0000000006 */
[----:B------:R-:W-:-:S04]  /*5850*/  F2FP.F16.F32.PACK_AB R6, RZ, R6 ;  /* 0x00000006ff06723e */ /* 0x000fc800000000ff */
[----:B------:R-:W-:-:S05]  /*5860*/  PRMT R3, R6, 0x7610, R3 ;  /* 0x0000761006037816 */ /* 0x000fca0000000003 */
[----:B------:R2:W-:Y:S01]  /*5870*/  @P4 STG.E.U16 desc[UR12][R16.64+0x2], R3 ;  /* 0x0000020310004986 */ /* 0x0005e2000c10150c */
[----:B------:R-:W-:-:S05]  /*5880*/  IADD3 R6, P4, R16, R89, RZ ;  /* 0x0000005910067210 */ /* 0x000fca0007f9e0ff */
[----:B------:R-:W-:Y:S01]  /*5890*/  IMAD.X R7, R17, 0x1, R159, P4 ;  /* 0x0000000111077824 */ /* 0x000fe200020e069f */
[----:B------:R-:W-:Y:S07]  /*58a0*/  @!P5 BRA `(.L_x_149) ;  /* 0x000000000004d947 */ /* 0x000fee0003800000 */
[----:B------:R0:W5:Y:S02]  /*58b0*/  LDG.E.LTC128B.U16 R4, desc[UR12][R14.64] ;  /* 0x0000000c0e047981 */ /* 0x000164000c1e1520 */
.L_x_149:
[----:B------:R-:W-:Y:S05]  /*58c0*/  BSYNC B0 ;  /* 0x0000000000007941 */ /* 0x000fea0003800000 */
.L_x_148:
[----:B--2--5:R-:W-:Y:S01]  /*58d0*/  HADD2.F32 R3, -RZ, R4.H0_H0 ;  /* 0x20000004ff037230 */ /* 0x024fe20000004100 */
[----:B0-----:R-:W-:Y:S01]  /*58e0*/  IADD3 R14, P4, R89, R16, RZ ;  /* 0x00000010590e7210 */ /* 0x001fe20007f9e0ff */
[----:B------:R-:W-:Y:S03]  /*58f0*/  BSSY B0, `(.L_x_150) ;  /* 0x000000a000007945 */ /* 0x000fe60003800000 */
[----:B------:R-:W-:Y:S01]  /*5900*/  FMUL R3, R3, R2 ;  /* 0x0000000203037220 */ /* 0x000fe20000400000 */
[----:B------:R-:W-:-:S03]  /*5910*/  IMAD.X R15, R159, 0x1, R17, P4 ;  /* 0x000000019f0f7824 */ /* 0x000fc600020e0611 */
[----:B------:R-:W-:-:S05]  /*5920*/  FFMA R3, R26, R0, R3 ;  /* 0x000000001a037223 */ /* 0x000fca0000000003 */
[----:B------:R-:W-:-:S05]  /*5930*/  F2FP.F16.F32.PACK_AB R3, RZ, R3 ;  /* 0x00000003ff03723e */ /* 0x000fca00000000ff */
[----:B------:R0:W-:Y:S01]  /*5940*/  @P5 STG.E.U16 desc[UR12][R6.64], R3 ;  /* 0x0000000306005986 */ /* 0x0001e2000c10150c */
[----:B------:R-:W-:-:S04]  /*5950*/  LOP3.LUT P5, RZ, R88, 0x2, RZ, 0xc0, !PT ;  /* 0x0000000258ff7812 */ /* 0x000fc800078ac0ff */
[----:B------:R-:W-:-:S13]  /*5960*/  ISETP.GT.AND P4, PT, R5, 0x48, P5 ;  /* 0x000000480500780c */ /* 0x000fda0002f84270 */
[----:B0-----:R-:W-:Y:S05]  /*5970*/  @!P4 BRA `(.L_x_151) ;  /* 0x000000000004c947 */ /* 0x001fea0003800000 */
[----:B------:R0:W5:Y:S02]  /*5980*/  LDG.E.LTC128B.U16 R4, desc[UR12][R10.64+0x2] ;  /* 0x0000020c0a047981 */ /* 0x000164000c1e1520 */
.L_x_151:
[----:B------:R-:W-:Y:S05]  /*5990*/  BSYNC B0 ;  /* 0x0000000000007941 */ /* 0x000fea0003800000 */
.L_x_150:
[----:B-----5:R-:W-:Y:S01]  /*59a0*/  HADD2.F32 R3, -RZ, R4.H0_H0 ;  /* 0x20000004ff037230 */ /* 0x020fe20000004100 */
[----:B------:R-:W-:Y:S01]  /*59b0*/  LOP3.LUT P5, RZ, R88, 0x4, RZ, 0xc0, !PT ;  /* 0x0000000458ff7812 */ /* 0x000fe200078ac0ff */
[----:B------:R-:W-:Y:S03]  /*59c0*/  BSSY B0, `(.L_x_152) ;  /* 0x0000008000007945 */ /* 0x000fe60003800000 */
[----:B------:R-:W-:-:S04]  /*59d0*/  FMUL R18, R3, R2 ;  /* 0x0000000203127220 */ /* 0x000fc80000400000 */
[----:B------:R-:W-:-:S05]  /*59e0*/  FFMA R18, R27, R0, R18 ;  /* 0x000000001b127223 */ /* 0x000fca0000000012 */
[----:B------:R-:W-:-:S05]  /*59f0*/  F2FP.F16.F32.PACK_AB R18, RZ, R18 ;  /* 0x00000012ff12723e */ /* 0x000fca00000000ff */
[----:B------:R2:W-:Y:S01]  /*5a00*/  @P4 STG.E.U16 desc[UR12][R6.64+0x2], R18 ;  /* 0x0000021206004986 */ /* 0x0005e2000c10150c */
[----:B------:R-:W-:-:S13]  /*5a10*/  ISETP.GT.AND P4, PT, R5, 0x40, P5 ;  /* 0x000000400500780c */ /* 0x000fda0002f84270 */
[----:B--2---:R-:W-:Y:S05]  /*5a20*/  @!P4 BRA `(.L_x_153) ;  /* 0x000000000004c947 */ /* 0x004fea0003800000 */
[----:B------:R2:W5:Y:S02]  /*5a30*/  LDG.E.LTC128B.U16 R4, desc[UR12][R12.64+0x10] ;  /* 0x0000100c0c047981 */ /* 0x000564000c1e1520 */
.L_x_153:
[----:B------:R-:W-:Y:S05]  /*5a40*/  BSYNC B0 ;  /* 0x0000000000007941 */ /* 0x000fea0003800000 */
.L_x_152:
        /* <DEDUP_REMOVED lines=8> */
[----:B0-----:R-:W-:Y:S05]  /*5ad0*/  @!P4 BRA `(.L_x_155) ;  /* 0x000000000004c947 */ /* 0x001fea0003800000 */
[----:B------:R0:W5:Y:S02]  /*5ae0*/  LDG.E.LTC128B.U16 R4, desc[UR12][R12.64+0x12] ;  /* 0x0000120c0c047981 */ /* 0x000164000c1e1520 */
.L_x_155:
[----:B------:R-:W-:Y:S05]  /*5af0*/  BSYNC B0 ;  /* 0x0000000000007941 */ /* 0x000fea0003800000 */
.L_x_154:
[----:B-----5:R-:W-:Y:S01]  /*5b00*/  HADD2.F32 R3, -RZ, R4.H0_H0 ;  /* 0x20000004ff037230 */ /* 0x020fe20000004100 */
[----:B------:R-:W-:Y:S04]  /*5b10*/  BSSY B0, `(.L_x_156) ;  /* 0x0000009000007945 */ /* 0x000fe80003800000 */
        /* <DEDUP_REMOVED lines=8> */
.L_x_157:
[----:B------:R-:W-:Y:S05]  /*5ba0*/  BSYNC B0 ;  /* 0x0000000000007941 */ /* 0x000fea0003800000 */
.L_x_156:
        /* <DEDUP_REMOVED lines=9> */
.L_x_159:
[----:B------:R-:W-:Y:S05]  /*5c40*/  BSYNC B0 ;  /* 0x0000000000007941 */ /* 0x000fea0003800000 */
.L_x_158:
        /* <DEDUP_REMOVED lines=10> */
.L_x_161:
[----:B------:R-:W-:Y:S05]  /*5cf0*/  BSYNC B0 ;  /* 0x0000000000007941 */ /* 0x000fea0003800000 */
.L_x_160:
        /* <DEDUP_REMOVED lines=10> */
.L_x_163:
[----:B------:R-:W-:Y:S05]  /*5da0*/  BSYNC B0 ;  /* 0x0000000000007941 */ /* 0x000fea0003800000 */
.L_x_162:
        /* <DEDUP_REMOVED lines=10> */
.L_x_165:
[----:B------:R-:W-:Y:S05]  /*5e50*/  BSYNC B0 ;  /* 0x0000000000007941 */ /* 0x000fea0003800000 */
.L_x_164:
        /* <DEDUP_REMOVED lines=11> */
.L_x_167:
[----:B------:R-:W-:Y:S05]  /*5f10*/  BSYNC B0 ;  /* 0x0000000000007941 */ /* 0x000fea0003800000 */
.L_x_166:
[----:B-----5:R-:W-:Y:S01]  /*5f20*/  HADD2.F32 R3, -RZ, R4.H0_H0 ;  /* 0x20000004ff037230 */ /* 0x020fe20000004100 */
[----:B------:R-:W-:Y:S01]  /*5f30*/  LOP3.LUT P5, RZ, R88, 0x4000000, RZ, 0xc0, !PT ;  /* 0x0400000058ff7812 */ /* 0x000fe200078ac0ff */
[----:B------:R-:W-:Y:S01]  /*5f40*/  @P4 IMAD.MOV.U32 R7, RZ, RZ, R9 ;  /* 0x000000ffff074224 */ /* 0x000fe200078e0009 */
[----:B------:R-:W-:Y:S02]  /*5f50*/  BSSY B0, `(.L_x_168) ;  /* 0x000000a000007945 */ /* 0x000fe40003800000 */
        /* <DEDUP_REMOVED lines=9> */
.L_x_169:
[----:B------:R-:W-:Y:S05]  /*5ff0*/  BSYNC B0 ;  /* 0x0000000000007941 */ /* 0x000fea0003800000 */
.L_x_168:
        /* <DEDUP_REMOVED lines=10> */
.L_x_171:
[----:B------:R-:W-:Y:S05]  /*60a0*/  BSYNC B0 ;  /* 0x0000000000007941 */ /* 0x000fea0003800000 */
.L_x_170:
        /* <DEDUP_REMOVED lines=10> */
.L_x_173:
[----:B------:R-:W-:Y:S05]  /*6150*/  BSYNC B0 ;  /* 0x0000000000007941 */ /* 0x000fea0003800000 */
.L_x_172:
        /* <DEDUP_REMOVED lines=11> */
.L_x_175:
[----:B------:R-:W-:Y:S05]  /*6210*/  BSYNC B0 ;  /* 0x0000000000007941 */ /* 0x000fea0003800000 */
.L_x_174:
        /* <DEDUP_REMOVED lines=13> */
.L_x_177:
[----:B------:R-:W-:Y:S05]  /*62f0*/  BSYNC B0 ;  /* 0x0000000000007941 */ /* 0x000fea0003800000 */
.L_x_176:
        /* <DEDUP_REMOVED lines=10> */
.L_x_179:
[----:B------:R-:W-:Y:S05]  /*63a0*/  BSYNC B0 ;  /* 0x0000000000007941 */ /* 0x000fea0003800000 */
.L_x_178:
        /* <DEDUP_REMOVED lines=10> */
.L_x_181:
[----:B------:R-:W-:Y:S05]  /*6450*/  BSYNC B0 ;  /* 0x0000000000007941 */ /* 0x000fea0003800000 */
.L_x_180:
        /* <DEDUP_REMOVED lines=11> */
.L_x_183:
[----:B------:R-:W-:Y:S05]  /*6510*/  BSYNC B0 ;  /* 0x0000000000007941 */ /* 0x000fea0003800000 */
.L_x_182:
        /* <DEDUP_REMOVED lines=13> */
.L_x_185:
[----:B------:R-:W-:Y:S05]  /*65f0*/  BSYNC B0 ;  /* 0x0000000000007941 */ /* 0x000fea0003800000 */
.L_x_184:
        /* <DEDUP_REMOVED lines=10> */
.L_x_187:
[----:B------:R-:W-:Y:S05]  /*66a0*/  BSYNC B0 ;  /* 0x0000000000007941 */ /* 0x000fea0003800000 */
.L_x_186:
        /* <DEDUP_REMOVED lines=10> */
.L_x_189:
[----:B------:R-:W-:Y:S05]  /*6750*/  BSYNC B0 ;  /* 0x0000000000007941 */ /* 0x000fea0003800000 */
.L_x_188:
        /* <DEDUP_REMOVED lines=11> */
.L_x_191:
[----:B------:R-:W-:Y:S05]  /*6810*/  BSYNC B0 ;  /* 0x0000000000007941 */ /* 0x000fea0003800000 */
.L_x_190:
        /* <DEDUP_REMOVED lines=13> */
.L_x_193:
[----:B------:R-:W-:Y:S05]  /*68f0*/  BSYNC B0 ;  /* 0x0000000000007941 */ /* 0x000fea0003800000 */
.L_x_192:
        /* <DEDUP_REMOVED lines=10> */
.L_x_195:
[----:B------:R-:W-:Y:S05]  /*69a0*/  BSYNC B0 ;  /* 0x0000000000007941 */ /* 0x000fea0003800000 */
.L_x_194:
        /* <DEDUP_REMOVED lines=10> */
.L_x_197:
[----:B------:R-:W-:Y:S05]  /*6a50*/  BSYNC B0 ;  /* 0x0000000000007941 */ /* 0x000fea0003800000 */
.L_x_196:
        /* <DEDUP_REMOVED lines=11> */
.L_x_199:
[----:B------:R-:W-:Y:S05]  /*6b10*/  BSYNC B0 ;  /* 0x0000000000007941 */ /* 0x000fea0003800000 */
.L_x_198:
        /* <DEDUP_REMOVED lines=13> */
.L_x_201:
[----:B------:R-:W-:Y:S05]  /*6bf0*/  BSYNC B0 ;  /* 0x0000000000007941 */ /* 0x000fea0003800000 */
.L_x_200:
        /* <DEDUP_REMOVED lines=10> */
.L_x_203:
[----:B------:R-:W-:Y:S05]  /*6ca0*/  BSYNC B0 ;  /* 0x0000000000007941 */ /* 0x000fea0003800000 */
.L_x_202:
        /* <DEDUP_REMOVED lines=10> */
.L_x_205:
[----:B------:R-:W-:Y:S05]  /*6d50*/  BSYNC B0 ;  /* 0x0000000000007941 */ /* 0x000fea0003800000 */
.L_x_204:
        /* <DEDUP_REMOVED lines=11> */
.L_x_207:
[----:B------:R-:W-:Y:S05]  /*6e10*/  BSYNC B0 ;  /* 0x0000000000007941 */ /* 0x000fea0003800000 */
.L_x_206:
        /* <DEDUP_REMOVED lines=13> */
.L_x_209:
[----:B------:R-:W-:Y:S05]  /*6ef0*/  BSYNC B0 ;  /* 0x0000000000007941 */ /* 0x000fea0003800000 */
.L_x_208:
        /* <DEDUP_REMOVED lines=10> */
.L_x_211:
[----:B------:R-:W-:Y:S05]  /*6fa0*/  BSYNC B0 ;  /* 0x0000000000007941 */ /* 0x000fea0003800000 */
.L_x_210:
        /* <DEDUP_REMOVED lines=10> */
.L_x_213:
[----:B------:R-:W-:Y:S05]  /*7050*/  BSYNC B0 ;  /* 0x0000000000007941 */ /* 0x000fea0003800000 */
.L_x_212:
        /* <DEDUP_REMOVED lines=11> */
.L_x_215:
[----:B------:R-:W-:Y:S05]  /*7110*/  BSYNC B0 ;  /* 0x0000000000007941 */ /* 0x000fea0003800000 */
.L_x_214:
        /* <DEDUP_REMOVED lines=13> */
.L_x_217:
[----:B------:R-:W-:Y:S05]  /*71f0*/  BSYNC B0 ;  /* 0x0000000000007941 */ /* 0x000fea0003800000 */
.L_x_216:
        /* <DEDUP_REMOVED lines=10> */
.L_x_219:
[----:B------:R-:W-:Y:S05]  /*72a0*/  BSYNC B0 ;  /* 0x0000000000007941 */ /* 0x000fea0003800000 */
.L_x_218:
        /* <DEDUP_REMOVED lines=10> */
.L_x_221:
[----:B------:R-:W-:Y:S05]  /*7350*/  BSYNC B0 ;  /* 0x0000000000007941 */ /* 0x000fea0003800000 */
.L_x_220:
        /* <DEDUP_REMOVED lines=11> */
.L_x_223:
[----:B------:R-:W-:Y:S05]  /*7410*/  BSYNC B0 ;  /* 0x0000000000007941 */ /* 0x000fea0003800000 */
.L_x_222:
        /* <DEDUP_REMOVED lines=13> */
.L_x_225:
[----:B------:R-:W-:Y:S05]  /*74f0*/  BSYNC B0 ;  /* 0x0000000000007941 */ /* 0x000fea0003800000 */
.L_x_224:
        /* <DEDUP_REMOVED lines=10> */
.L_x_227:
[----:B------:R-:W-:Y:S05]  /*75a0*/  BSYNC B0 ;  /* 0x0000000000007941 */ /* 0x000fea0003800000 */
.L_x_226:
        /* <DEDUP_REMOVED lines=10> */
.L_x_229:
[----:B------:R-:W-:Y:S05]  /*7650*/  BSYNC B0 ;  /* 0x0000000000007941 */ /* 0x000fea0003800000 */
.L_x_228:
        /* <DEDUP_REMOVED lines=11> */
.L_x_231:
[----:B------:R-:W-:Y:S05]  /*7710*/  BSYNC B0 ;  /* 0x0000000000007941 */ /* 0x000fea0003800000 */
.L_x_230:
        /* <DEDUP_REMOVED lines=13> */
.L_x_233:
[----:B------:R-:W-:Y:S05]  /*77f0*/  BSYNC B0 ;  /* 0x0000000000007941 */ /* 0x000fea0003800000 */
.L_x_232:
        /* <DEDUP_REMOVED lines=10> */
.L_x_235:
[----:B------:R-:W-:Y:S05]  /*78a0*/  BSYNC B0 ;  /* 0x0000000000007941 */ /* 0x000fea0003800000 */
.L_x_234:
        /* <DEDUP_REMOVED lines=10> */
.L_x_237:
[----:B------:R-:W-:Y:S05]  /*7950*/  BSYNC B0 ;  /* 0x0000000000007941 */ /* 0x000fea0003800000 */
.L_x_236:
        /* <DEDUP_REMOVED lines=11> */
.L_x_239:
[----:B------:R-:W-:Y:S05]  /*7a10*/  BSYNC B0 ;  /* 0x0000000000007941 */ /* 0x000fea0003800000 */
.L_x_238:
        /* <DEDUP_REMOVED lines=13> */
.L_x_241:
[----:B------:R-:W-:Y:S05]  /*7af0*/  BSYNC B0 ;  /* 0x0000000000007941 */ /* 0x000fea0003800000 */
.L_x_240:
        /* <DEDUP_REMOVED lines=10> */
.L_x_243:
[----:B------:R-:W-:Y:S05]  /*7ba0*/  BSYNC B0 ;  /* 0x0000000000007941 */ /* 0x000fea0003800000 */
.L_x_242:
        /* <DEDUP_REMOVED lines=10> */
.L_x_245:
[----:B------:R-:W-:Y:S05]  /*7c50*/  BSYNC B0 ;  /* 0x0000000000007941 */ /* 0x000fea0003800000 */
.L_x_244:
        /* <DEDUP_REMOVED lines=11> */
.L_x_247:
[----:B------:R-:W-:Y:S05]  /*7d10*/  BSYNC B0 ;  /* 0x0000000000007941 */ /* 0x000fea0003800000 */
.L_x_246:
        /* <DEDUP_REMOVED lines=13> */
.L_x_249:
[----:B------:R-:W-:Y:S05]  /*7df0*/  BSYNC B0 ;  /* 0x0000000000007941 */ /* 0x000fea0003800000 */
.L_x_248:
        /* <DEDUP_REMOVED lines=9> */
.L_x_251:
[----:B------:R-:W-:Y:S05]  /*7e90*/  BSYNC B0 ;  /* 0x0000000000007941 */ /* 0x000fea0003800000 */
.L_x_250:
[----:B-----5:R-:W-:Y:S01]  /*7ea0*/  HADD2.F32 R3, -RZ, R4.H0_H0 ;  /* 0x20000004ff037230 */ /* 0x020fe20000004100 */
[----:B------:R-:W-:Y:S01]  /*7eb0*/  ISETP.GT.AND P5, PT, R5, 0x48, P5 ;  /* 0x000000480500780c */ /* 0x000fe20002fa4270 */
[----:B------:R-:W-:Y:S03]  /*7ec0*/  BSSY B0, `(.L_x_252) ;  /* 0x0000007000007945 */ /* 0x000fe60003800000 */
[----:B------:R-:W-:-:S04]  /*7ed0*/  FMUL R6, R3, R2 ;  /* 0x0000000203067220 */ /* 0x000fc80000400000 */
[----:B------:R-:W-:-:S05]  /*7ee0*/  FFMA R6, R77, R0, R6 ;  /* 0x000000004d067223 */ /* 0x000fca0000000006 */
[----:B------:R-:W-:-:S05]  /*7ef0*/  F2FP.F16.F32.PACK_AB R6, RZ, R6 ;  /* 0x00000006ff06723e */ /* 0x000fca00000000ff */
[----:B------:R0:W-:Y:S01]  /*7f00*/  @P4 STG.E.U16 desc[UR12][R16.64+0xd2], R6 ;  /* 0x0000d20610004986 */ /* 0x0001e2000c10150c */
[----:B------:R-:W-:Y:S05]  /*7f10*/  @!P5 BRA `(.L_x_253) ;  /* 0x000000000004d947 */ /* 0x000fea0003800000 */
[----:B------:R0:W5:Y:S02]  /*7f20*/  LDG.E.LTC128B.U16 R4, desc[UR12][R10.64+0xd0] ;  /* 0x0000d00c0a047981 */ /* 0x000164000c1e1520 */
.L_x_253:
[----:B------:R-:W-:Y:S05]  /*7f30*/  BSYNC B0 ;  /* 0x0000000000007941 */ /* 0x000fea0003800000 */
.L_x_252:
[----:B-----5:R-:W-:Y:S01]  /*7f40*/  HADD2.F32 R3, -RZ, R4.H0_H0 ;  /* 0x20000004ff037230 */ /* 0x020fe20000004100 */
[----:B------:R-:W-:Y:S01]  /*7f50*/  ISETP.GT.AND P4, PT, R5, 0x48, P6 ;  /* 0x000000480500780c */ /* 0x000fe20003784270 */
[----:B0-----:R-:W-:Y:S01]  /*7f60*/  @P5 IMAD.MOV.U32 R6, RZ, RZ, R8 ;  /* 0x000000ffff065224 */ /* 0x001fe200078e0008 */
[----:B------:R-:W-:Y:S01]  /*7f70*/  BSSY B0, `(.L_x_254) ;  /* 0x0000008000007945 */ /* 0x000fe20003800000 */
[----:B------:R-:W-:Y:S02]  /*7f80*/  @P5 IMAD.MOV.U32 R7, RZ, RZ, R9 ;  /* 0x000000ffff075224 */ /* 0x000fe400078e0009 */
[----:B------:R-:W-:-:S04]  /*7f90*/  FMUL R3, R3, R2 ;  /* 0x0000000203037220 */ /* 0x000fc80000400000 */
[----:B------:R-:W-:-:S05]  /*7fa0*/  FFMA R3, R78, R0, R3 ;  /* 0x000000004e037223 */ /* 0x000fca0000000003 */
[----:B------:R-:W-:-:S05]  /*7fb0*/  F2FP.F16.F32.PACK_AB R3, RZ, R3 ;  /* 0x00000003ff03723e */ /* 0x000fca00000000ff */
[----:B------:R0:W-:Y:S01]  /*7fc0*/  @P5 STG.E.U16 desc[UR12][R6.64+0xd0], R3 ;  /* 0x0000d00306005986 */ /* 0x0001e2000c10150c */
[----:B------:R-:W-:Y:S05]  /*7fd0*/  @!P4 BRA `(.L_x_255) ;  /* 0x000000000004c947 */ /* 0x000fea0003800000 */
[----:B------:R0:W5:Y:S02]  /*7fe0*/  LDG.E.LTC128B.U16 R4, desc[UR12][R10.64+0xd2] ;  /* 0x0000d20c0a047981 */ /* 0x000164000c1e1520 */
.L_x_255:
[----:B------:R-:W-:Y:S05]  /*7ff0*/  BSYNC B0 ;  /* 0x0000000000007941 */ /* 0x000fea0003800000 */
.L_x_254:
[----:B0----5:R-:W-:Y:S01]  /*8000*/  HADD2.F32 R3, -RZ, R4.H0_H0 ;  /* 0x20000004ff037230 */ /* 0x021fe20000004100 */
[----:B------:R-:W-:Y:S01]  /*8010*/  ISETP.GT.AND P5, PT, R5, 0x40, P3 ;  /* 0x000000400500780c */ /* 0x000fe20001fa4270 */
        /* <DEDUP_REMOVED lines=8> */
[----:B------:R-:W-:Y:S05]  /*80a0*/  @!P5 BRA `(.L_x_257) ;  /* 0x000000000004d947 */ /* 0x000fea0003800000 */
[----:B------:R0:W5:Y:S02]  /*80b0*/  LDG.E.LTC128B.U16 R4, desc[UR12][R12.64+0xe0] ;  /* 0x0000e00c0c047981 */ /* 0x000164000c1e1520 */
.L_x_257:
[----:B------:R-:W-:Y:S05]  /*80c0*/  BSYNC B0 ;  /* 0x0000000000007941 */ /* 0x000fea0003800000 */
.L_x_256:
[----:B0----5:R-:W-:Y:S01]  /*80d0*/  HADD2.F32 R3, -RZ, R4.H0_H0 ;  /* 0x20000004ff037230 */ /* 0x021fe20000004100 */
        /* <DEDUP_REMOVED lines=8> */
.L_x_259:
[----:B------:R-:W-:Y:S05]  /*8160*/  BSYNC B0 ;  /* 0x0000000000007941 */ /* 0x000fea0003800000 */
.L_x_258:
        /* <DEDUP_REMOVED lines=9> */
.L_x_261:
[----:B------:R-:W-:Y:S05]  /*8200*/  BSYNC B0 ;  /* 0x0000000000007941 */ /* 0x000fea0003800000 */
.L_x_260:
        /* <DEDUP_REMOVED lines=11> */
.L_x_263:
[----:B------:R-:W-:Y:S05]  /*82c0*/  BSYNC B0 ;  /* 0x0000000000007941 */ /* 0x000fea0003800000 */
.L_x_262:
        /* <DEDUP_REMOVED lines=12> */
.L_x_265:
[----:B------:R-:W-:Y:S05]  /*8390*/  BSYNC B0 ;  /* 0x0000000000007941 */ /* 0x000fea0003800000 */
.L_x_264:
        /* <DEDUP_REMOVED lines=9> */
.L_x_267:
[----:B------:R-:W-:Y:S05]  /*8430*/  BSYNC B0 ;  /* 0x0000000000007941 */ /* 0x000fea0003800000 */
.L_x_266:
[----:B0----5:R-:W-:Y:S01]  /*8440*/  HADD2.F32 R3, -RZ, R4.H0_H0 ;  /* 0x20000004ff037230 */ /* 0x021fe20000004100 */
[----:B------:R-:W-:Y:S01]  /*8450*/  ISETP.GT.AND P1, PT, R5, 0x48, P1 ;  /* 0x000000480500780c */ /* 0x000fe20000f24270 */
[----:B------:R-:W-:Y:S03]  /*8460*/  BSSY B0, `(.L_x_268) ;  /* 0x0000008000007945 */ /* 0x000fe60003800000 */
[----:B------:R-:W-:Y:S01]  /*8470*/  FMUL R6, R3, R2 ;  /* 0x0000000203067220 */ /* 0x000fe20000400000 */
[----:B------:R-:W-:-:S03]  /*8480*/  PRMT R3, R4, 0x7610, R3 ;  /* 0x0000761004037816 */ /* 0x000fc60000000003 */
[----:B------:R-:W-:-:S05]  /*8490*/  FFMA R6, R85, R0, R6 ;  /* 0x0000000055067223 */ /* 0x000fca0000000006 */
[----:B------:R-:W-:-:S05]  /*84a0*/  F2FP.F16.F32.PACK_AB R6, RZ, R6 ;  /* 0x00000006ff06723e */ /* 0x000fca00000000ff */
[----:B------:R0:W-:Y:S01]  /*84b0*/  @P2 STG.E.U16 desc[UR12][R16.64+0xf2], R6 ;  /* 0x0000f20610002986 */ /* 0x0001e2000c10150c */
[----:B------:R-:W-:Y:S05]  /*84c0*/  @!P1 BRA `(.L_x_269) ;  /* 0x0000000000049947 */ /* 0x000fea0003800000 */
[----:B------:R0:W5:Y:S02]  /*84d0*/  LDG.E.LTC128B.U16 R3, desc[UR12][R10.64+0xf0] ;  /* 0x0000f00c0a037981 */ /* 0x000164000c1e1520 */
.L_x_269:
[----:B------:R-:W-:Y:S05]  /*84e0*/  BSYNC B0 ;  /* 0x0000000000007941 */ /* 0x000fea0003800000 */
.L_x_268:
[----:B-----5:R-:W-:Y:S01]  /*84f0*/  HADD2.F32 R7, -RZ, R3.H0_H0 ;  /* 0x20000003ff077230 */ /* 0x020fe20000004100 */
[----:B------:R-:W-:Y:S01]  /*8500*/  ISETP.GT.AND P0, PT, R5, 0x48, P0 ;  /* 0x000000480500780c */ /* 0x000fe20000704270 */
[----:B------:R-:W-:Y:S01]  /*8510*/  @P1 IMAD.MOV.U32 R4, RZ, RZ, R8 ;  /* 0x000000ffff041224 */ /* 0x000fe200078e0008 */
        /* <DEDUP_REMOVED lines=8> */
.L_x_271:
[----:B------:R-:W-:Y:S05]  /*85a0*/  BSYNC B0 ;  /* 0x0000000000007941 */ /* 0x000fea0003800000 */
.L_x_270:
[----:B-----5:R-:W-:-:S05]  /*85b0*/  HADD2.F32 R3, -RZ, R3.H0_H0 ;  /* 0x20000003ff037230 */ /* 0x020fca0000004100 */
[----:B------:R-:W-:-:S04]  /*85c0*/  FMUL R2, R3, R2 ;  /* 0x0000000203027220 */ /* 0x000fc80000400000 */
[----:B------:R-:W-:Y:S01]  /*85d0*/  FFMA R2, R87, R0, R2 ;  /* 0x0000000057027223 */ /* 0x000fe20000000002 */
[----:B------:R-:W-:Y:S06]  /*85e0*/  @!P0 EXIT ;  /* 0x000000000000894d */ /* 0x000fec0003800000 */
[----:B------:R-:W-:-:S05]  /*85f0*/  F2FP.F16.F32.PACK_AB R2, RZ, R2 ;  /* 0x00000002ff02723e */ /* 0x000fca00000000ff */
[----:B------:R-:W-:Y:S01]  /*8600*/  STG.E.U16 desc[UR12][R8.64+0xf2], R2 ;  /* 0x0000f20208007986 */ /* 0x000fe2000c10150c */
[----:B------:R-:W-:Y:S05]  /*8610*/  EXIT ;  /* 0x000000000000794d */ /* 0x000fea0003800000 */
.L_x_21:
[----:B------:R-:W-:Y:S01]  /*8620*/  ULDC.64 UR4, c[0x0][0x5c8] ;  /* 0x0001720000047ab9 */ /* 0x000fe20000000a00 */
[-C--:B------:R-:W-:Y:S01]  /*8630*/  FMUL R88, R88, R0.reuse ;  /* 0x0000000058587220 */ /* 0x080fe20000400000 */
[C---:B------:R-:W-:Y:S01]  /*8640*/  LEA R2, P1, R154.reuse, UR4, 0x1 ;  /* 0x000000049a027c11 */ /* 0x040fe2000f8208ff */
[-C--:B------:R-:W-:Y:S01]  /*8650*/  FMUL R89, R89, R0.reuse ;  /* 0x0000000059597220 */ /* 0x080fe20000400000 */
[C---:B------:R-:W-:Y:S01]  /*8660*/  SHF.L.U64.HI R11, R159.reuse, 0x1, R160 ;  /* 0x000000019f0b7819 */ /* 0x040fe200000102a0 */
[----:B------:R-:W-:Y:S01]  /*8670*/  IMAD.SHL.U32 R159, R159, 0x2, RZ ;  /* 0x000000029f9f7824 */ /* 0x000fe200078e00ff */
[----:B------:R-:W-:Y:S01]  /*8680*/  LEA.HI.X R3, R154, UR5, R153, 0x1, P1 ;  /* 0x000000059a037c11 */ /* 0x000fe200088f0c99 */
[----:B------:R-:W-:Y:S01]  /*8690*/  FMUL R90, R90, R0 ;  /* 0x000000005a5a7220 */ /* 0x000fe20000400000 */
[----:B------:R-:W-:Y:S01]  /*86a0*/  F2FP.F16.F32.PACK_AB R88, RZ, R88 ;  /* 0x00000058ff58723e */ /* 0x000fe200000000ff */
[-C--:B------:R-:W-:Y:S01]  /*86b0*/  FMUL R91, R91, R0.reuse ;  /* 0x000000005b5b7220 */ /* 0x080fe20000400000 */
[----:B------:R-:W-:Y:S01]  /*86c0*/  ISETP.GT.AND P4, PT, R7, 0x1, PT ;  /* 0x000000010700780c */ /* 0x000fe20003f84270 */
[-C--:B------:R-:W-:Y:S01]  /*86d0*/  FMUL R92, R92, R0.reuse ;  /* 0x000000005c5c7220 */ /* 0x080fe20000400000 */
[C---:B------:R-:W-:Y:S01]  /*86e0*/  ISETP.GT.AND P1, PT, R5.reuse, 0x8, P5 ;  /* 0x000000080500780c */ /* 0x040fe20002f24270 */
[----:B------:R-:W-:Y:S01]  /*86f0*/  @P0 STG.E.U16 desc[UR12][R2.64], R88 ;  /* 0x0000005802000986 */ /* 0x000fe2000c10150c */
[----:B------:R-:W-:Y:S01]  /*8700*/  ISETP.GT.AND P2, PT, R5, RZ, P4 ;  /* 0x000000ff0500720c */ /* 0x000fe20002744270 */
[----:B------:R-:W-:Y:S01]  /*8710*/  FMUL R93, R93, R0 ;  /* 0x000000005d5d7220 */ /* 0x000fe20000400000 */
[----:B------:R-:W-:Y:S01]  /*8720*/  IADD3 R16, P0, R159, R2, RZ ;  /* 0x000000029f107210 */ /* 0x000fe20007f1e0ff */
[----:B------:R-:W-:Y:S01]  /*8730*/  FMUL R94, R94, R0 ;  /* 0x000000005e5e7220 */ /* 0x000fe20000400000 */
[----:B------:R-:W-:Y:S01]  /*8740*/  F2FP.F16.F32.PACK_AB R89, RZ, R89 ;  /* 0x00000059ff59723e */ /* 0x000fe200000000ff */
[----:B------:R-:W-:Y:S01]  /*8750*/  IMAD.SHL.U32 R15, R9, 0x2, RZ ;  /* 0x00000002090f7824 */ /* 0x000fe200078e00ff */
[----:B------:R-:W-:Y:S01]  /*8760*/  F2FP.F16.F32.PACK_AB R90, RZ, R90 ;  /* 0x0000005aff5a723e */ /* 0x000fe200000000ff */
[----:B------:R-:W-:Y:S01]  /*8770*/  IMAD.X R17, R11, 0x1, R3, P0 ;  /* 0x000000010b117824 */ /* 0x000fe200000e0603 */
[----:B------:R-:W-:Y:S01]  /*8780*/  ISETP.GT.AND P0, PT, R5, 0x8, P4 ;  /* 0x000000080500780c */ /* 0x000fe20002704270 */
[-C--:B------:R-:W-:Y:S01]  /*8790*/  FMUL R95, R95, R0.reuse ;  /* 0x000000005f5f7220 */ /* 0x080fe20000400000 */
[C---:B------:R-:W-:Y:S01]  /*87a0*/  ISETP.GT.AND P3, PT, R7.reuse, 0x8, PT ;  /* 0x000000080700780c */ /* 0x040fe20003f64270 */
[-C--:B------:R-:W-:Y:S01]  /*87b0*/  FMUL R96, R96, R0.reuse ;  /* 0x0000000060607220 */ /* 0x080fe20000400000 */
[----:B------:R-:W-:Y:S01]  /*87c0*/  ISETP.GT.AND P4, PT, R7, 0x9, PT ;  /* 0x000000090700780c */ /* 0x000fe20003f84270 */
[----:B------:R-:W-:Y:S01]  /*87d0*/  @P2 STG.E.U16 desc[UR12][R2.64+0x2], R89 ;  /* 0x0000025902002986 */ /* 0x000fe2000c10150c */
[----:B------:R-:W-:Y:S01]  /*87e0*/  ISETP.GT.AND P2, PT, R5, RZ, P3 ;  /* 0x000000ff0500720c */ /* 0x000fe20001f44270 */
[-C--:B------:R-:W-:Y:S01]  /*87f0*/  FMUL R97, R97, R0.reuse ;  /* 0x0000000061617220 */ /* 0x080fe20000400000 */
[----:B------:R-:W-:Y:S01]  /*8800*/  F2FP.F16.F32.PACK_AB R91, RZ, R91 ;  /* 0x0000005bff5b723e */ /* 0x000fe200000000ff */
[----:B------:R-:W-:Y:S01]  /*8810*/  @P1 STG.E.U16 desc[UR12][R16.64], R90 ;  /* 0x0000005a10001986 */ /* 0x000fe2000c10150c */
[C---:B------:R-:W-:Y:S01]  /*8820*/  ISETP.GT.AND P1, PT, R5.reuse, RZ, P4 ;  /* 0x000000ff0500720c */ /* 0x040fe20002724270 */
[----:B------:R-:W-:Y:S01]  /*8830*/  FMUL R98, R98, R0 ;  /* 0x0000000062627220 */ /* 0x000fe20000400000 */
[----:B------:R-:W-:Y:S01]  /*8840*/  F2FP.F16.F32.PACK_AB R92, RZ, R92 ;  /* 0x0000005cff5c723e */ /* 0x000fe200000000ff */
[----:B------:R-:W-:Y:S01]  /*8850*/  @P0 STG.E.U16 desc[UR12][R16.64+0x2], R91 ;  /* 0x0000025b10000986 */ /* 0x000fe2000c10150c */
[----:B------:R-:W-:Y:S01]  /*8860*/  ISETP.GT.AND P0, PT, R5, 0x8, P3 ;  /* 0x000000080500780c */ /* 0x000fe20001f04270 */
[-C--:B------:R-:W-:Y:S01]  /*8870*/  FMUL R99, R99, R0.reuse ;  /* 0x0000000063637220 */ /* 0x080fe20000400000 */
[----:B------:R-:W-:Y:S01]  /*8880*/  F2FP.F16.F32.PACK_AB R93, RZ, R93 ;  /* 0x0000005dff5d723e */ /* 0x000fe200000000ff */
[----:B------:R-:W-:Y:S01]  /*8890*/  FMUL R100, R100, R0 ;  /* 0x0000000064647220 */ /* 0x000fe20000400000 */
[----:B------:R-:W-:Y:S01]  /*88a0*/  SHF.L.U64.HI R13, R9, 0x1, R8 ;  /* 0x00000001090d7819 */ /* 0x000fe20000010208 */
[----:B------:R-:W-:Y:S01]  /*88b0*/  @P2 STG.E.U16 desc[UR12][R2.64+0x10], R92 ;  /* 0x0000105c02002986 */ /* 0x000fe2000c10150c */
[----:B------:R-:W-:Y:S01]  /*88c0*/  F2FP.F16.F32.PACK_AB R94, RZ, R94 ;  /* 0x0000005eff5e723e */ /* 0x000fe200000000ff */
[----:B------:R-:W-:Y:S01]  /*88d0*/  FMUL R101, R101, R0 ;  /* 0x0000000065657220 */ /* 0x000fe20000400000 */
[----:B------:R-:W-:Y:S01]  /*88e0*/  ISETP.GT.AND P3, PT, R7, 0x10, PT ;  /* 0x000000100700780c */ /* 0x000fe20003f64270 */
[----:B------:R-:W-:Y:S01]  /*88f0*/  @P1 STG.E.U16 desc[UR12][R2.64+0x12], R93 ;  /* 0x0000125d02001986 */ /* 0x000fe2000c10150c */
[----:B------:R-:W-:Y:S01]  /*8900*/  IADD3 R8, P1, P2, R159, R2, R15 ;  /* 0x000000029f087210 */ /* 0x000fe20007a3e00f */
[-C--:B------:R-:W-:Y:S01]  /*8910*/  FMUL R102, R102, R0.reuse ;  /* 0x0000000066667220 */ /* 0x080fe20000400000 */
[----:B------:R-:W-:Y:S01]  /*8920*/  F2FP.F16.F32.PACK_AB R95, RZ, R95 ;  /* 0x0000005fff5f723e */ /* 0x000fe200000000ff */
[----:B------:R-:W-:Y:S01]  /*8930*/  @P0 STG.E.U16 desc[UR12][R16.64+0x10], R94 ;  /* 0x0000105e10000986 */ /* 0x000fe2000c10150c */
[----:B------:R-:W-:Y:S01]  /*8940*/  IADD3.X R9, R11, R3, R13, P1, P2 ;  /* 0x000000030b097210 */ /* 0x000fe20000fe440d */
[-C--:B------:R-:W-:Y:S01]  /*8950*/  FMUL R103, R103, R0.reuse ;  /* 0x0000000067677220 */ /* 0x080fe20000400000 */
[C---:B------:R-:W-:Y:S01]  /*8960*/  ISETP.GT.AND P1, PT, R5.reuse, 0x8, P4 ;  /* 0x000000080500780c */ /* 0x040fe20002724270 */
[-C--:B------:R-:W-:Y:S01]  /*8970*/  FMUL R104, R104, R0.reuse ;  /* 0x0000000068687220 */ /* 0x080fe20000400000 */
[----:B------:R-:W-:Y:S01]  /*8980*/  ISETP.GT.AND P0, PT, R5, RZ, P3 ;  /* 0x000000ff0500720c */ /* 0x000fe20001f04270 */
[----:B------:R-:W-:Y:S01]  /*8990*/  FMUL R105, R105, R0 ;  /* 0x0000000069697220 */ /* 0x000fe20000400000 */
[----:B------:R-:W-:Y:S01]  /*89a0*/  F2FP.F16.F32.PACK_AB R96, RZ, R96 ;  /* 0x00000060ff60723e */ /* 0x000fe200000000ff */
[-C--:B------:R-:W-:Y:S01]  /*89b0*/  FMUL R106, R106, R0.reuse ;  /* 0x000000006a6a7220 */ /* 0x080fe20000400000 */
[----:B------:R-:W-:Y:S01]  /*89c0*/  ISETP.GT.AND P2, PT, R7, 0x11, PT ;  /* 0x000000110700780c */ /* 0x000fe20003f44270 */
[-C--:B------:R-:W-:Y:S01]  /*89d0*/  FMUL R107, R107, R0.reuse ;  /* 0x000000006b6b7220 */ /* 0x080fe20000400000 */
[----:B------:R-:W-:Y:S01]  /*89e0*/  F2FP.F16.F32.PACK_AB R97, RZ, R97 ;  /* 0x00000061ff61723e */ /* 0x000fe200000000ff */
[----:B------:R-:W-:Y:S01]  /*89f0*/  FMUL R108, R108, R0 ;  /* 0x000000006c6c7220 */ /* 0x000fe20000400000 */
[----:B------:R-:W-:Y:S01]  /*8a00*/  F2FP.F16.F32.PACK_AB R98, RZ, R98 ;  /* 0x00000062ff62723e */ /* 0x000fe200000000ff */
[----:B------:R-:W-:Y:S01]  /*8a10*/  FMUL R109, R109, R0 ;  /* 0x000000006d6d7220 */ /* 0x000fe20000400000 */
[----:B------:R-:W-:Y:S01]  /*8a20*/  F2FP.F16.F32.PACK_AB R99, RZ, R99 ;  /* 0x00000063ff63723e */ /* 0x000fe200000000ff */
[----:B------:R-:W-:Y:S01]  /*8a30*/  @P1 STG.E.U16 desc[UR12][R16.64+0x12], R95 ;  /* 0x0000125f10001986 */ /* 0x000fe2000c10150c */
[----:B------:R-:W-:Y:S01]  /*8a40*/  F2FP.F16.F32.PACK_AB R100, RZ, R100 ;  /* 0x00000064ff64723e */ /* 0x000fe200000000ff */
[-C--:B------:R-:W-:Y:S01]  /*8a50*/  FMUL R110, R110, R0.reuse ;  /* 0x000000006e6e7220 */ /* 0x080fe20000400000 */
[----:B------:R-:W-:Y:S01]  /*8a60*/  ISETP.GT.AND P1, PT, R7, 0x19, PT ;  /* 0x000000190700780c */ /* 0x000fe20003f24270 */
[----:B------:R-:W-:Y:S01]  /*8a70*/  @P0 STG.E.U16 desc[UR12][R2.64+0x20], R96 ;  /* 0x0000206002000986 */ /* 0x000fe2000c10150c */
[----:B------:R-:W-:Y:S01]  /*8a80*/  ISETP.GT.AND P0, PT, R5, RZ, P2 ;  /* 0x000000ff0500720c */ /* 0x000fe20001704270 */
[-C--:B------:R-:W-:Y:S01]  /*8a90*/  FMUL R111, R111, R0.reuse ;  /* 0x000000006f6f7220 */ /* 0x080fe20000400000 */
[----:B------:R-:W-:Y:S01]  /*8aa0*/  F2FP.F16.F32.PACK_AB R101, RZ, R101 ;  /* 0x00000065ff65723e */ /* 0x000fe200000000ff */
[----:B------:R-:W-:Y:S01]  /*8ab0*/  FMUL R112, R112, R0 ;  /* 0x0000000070707220 */ /* 0x000fe20000400000 */
[----:B------:R-:W-:Y:S01]  /*8ac0*/  F2FP.F16.F32.PACK_AB R102, RZ, R102 ;  /* 0x00000066ff66723e */ /* 0x000fe200000000ff */
        /* <DEDUP_REMOVED lines=8> */
[----:B------:R-:W-:Y:S01]  /*8b50*/  @P0 STG.E.U16 desc[UR12][R2.64+0x22], R97 ;  /* 0x0000226102000986 */ /* 0x000fe2000c10150c */
[----:B------:R-:W-:Y:S01]  /*8b60*/  ISETP.GT.AND P0, PT, R5, 0x8, P3 ;  /* 0x000000080500780c */ /* 0x000fe20001f04270 */
        /* <DEDUP_REMOVED lines=15> */
[----:B------:R-:W-:Y:S01]  /*8c60*/  ISETP.GT.AND P2, PT, R7, 0x18, PT ;  /* 0x000000180700780c */ /* 0x000fe20003f44270 */
        /* <DEDUP_REMOVED lines=8> */
[----:B------:R-:W-:Y:S01]  /*8cf0*/  FMUL R128, R128, R0 ;  /* 0x0000000080807220 */ /* 0x000fe20000400000 */
[----:B------:R-:W-:Y:S01]  /*8d00*/  F2FP.F16.F32.PACK_AB R117, RZ, R117 ;  /* 0x00000075ff75723e */ /* 0x000fe200000000ff */
[----:B------:R-:W-:Y:S01]  /*8d10*/  @P0 STG.E.U16 desc[UR12][R16.64+0x22], R99 ;  /* 0x0000226310000986 */ /* 0x000fe2000c10150c */
[----:B------:R-:W-:Y:S01]  /*8d20*/  IADD3 R12, P0, R15, R2, RZ ;  /* 0x000000020f0c7210 */ /* 0x000fe20007f1e0ff */
[----:B------:R-:W-:Y:S01]  /*8d30*/  FMUL R129, R129, R0 ;  /* 0x0000000081817220 */ /* 0x000fe20000400000 */
[----:B------:R-:W-:Y:S01]  /*8d40*/  F2FP.F16.F32.PACK_AB R118, RZ, R118 ;  /* 0x00000076ff76723e */ /* 0x000fe200000000ff */
[----:B------:R-:W-:Y:S01]  /*8d50*/  FMUL R130, R130, R0 ;  /* 0x0000000082827220 */ /* 0x000fe20000400000 */
[----:B------:R-:W-:Y:S01]  /*8d60*/  F2FP.F16.F32.PACK_AB R119, RZ, R119 ;  /* 0x00000077ff77723e */ /* 0x000fe200000000ff */
[----:B------:R-:W-:Y:S01]  /*8d70*/  IMAD.X R13, R13, 0x1, R3, P0 ;  /* 0x000000010d0d7824 */ /* 0x000fe200000e0603 */
[----:B------:R-:W-:Y:S01]  /*8d80*/  IADD3 R14, P0, R159, R12, RZ ;  /* 0x0000000c9f0e7210 */ /* 0x000fe20007f1e0ff */
[----:B------:R-:W-:Y:S01]  /*8d90*/  FMUL R131, R131, R0 ;  /* 0x0000000083837220 */ /* 0x000fe20000400000 */
[----:B------:R-:W-:Y:S01]  /*8da0*/  F2FP.F16.F32.PACK_AB R120, RZ, R120 ;  /* 0x00000078ff78723e */ /* 0x000fe200000000ff */
[-C--:B------:R-:W-:Y:S01]  /*8db0*/  FMUL R132, R132, R0.reuse ;  /* 0x0000000084847220 */ /* 0x080fe20000400000 */
[----:B------:R-:W-:Y:S01]  /*8dc0*/  F2FP.F16.F32.PACK_AB R121, RZ, R121 ;  /* 0x00000079ff79723e */ /* 0x000fe200000000ff */
[----:B------:R-:W-:Y:S01]  /*8dd0*/  IMAD.X R15, R11, 0x1, R13, P0 ;  /* 0x000000010b0f7824 */ /* 0x000fe200000e060d */
[----:B------:R-:W-:Y:S01]  /*8de0*/  ISETP.GT.AND P0, PT, R5, RZ, P2 ;  /* 0x000000ff0500720c */ /* 0x000fe20001704270 */
        /* <DEDUP_REMOVED lines=12> */
[----:B------:R-:W-:Y:S01]  /*8eb0*/  @P0 STG.E.U16 desc[UR12][R2.64+0x30], R100 ;  /* 0x0000306402000986 */ /* 0x000fe2000c10150c */
        /* <DEDUP_REMOVED lines=14> */
[----:B------:R-:W-:Y:S01]  /*8fa0*/  ISETP.GT.AND P0, PT, R5, 0x8, P2 ;  /* 0x000000080500780c */ /* 0x000fe20001704270 */
[-C--:B------:R-:W-:Y:S01]  /*8fb0*/  FMUL R145, R145, R0.reuse ;  /* 0x0000000091917220 */ /* 0x080fe20000400000 */
[----:B------:R-:W-:Y:S01]  /*8fc0*/  ISETP.GT.AND P2, PT, R7, 0x20, PT ;  /* 0x000000200700780c */ /* 0x000fe20003f44270 */
        /* <DEDUP_REMOVED lines=24> */
[----:B------:R-:W-:Y:S01]  /*9150*/  @P0 STG.E.U16 desc[UR12][R16.64+0x32], R103 ;  /* 0x0000326710000986 */ /* 0x000fe2000c10150c */
[----:B------:R-:W-:Y:S01]  /*9160*/  ISETP.GT.AND P0, PT, R5, RZ, P2 ;  /* 0x000000ff0500720c */ /* 0x000fe20001704270 */
        /* <DEDUP_REMOVED lines=135> */
[----:B------:R-:W-:-:S02]  /*99e0*/  F2FP.F16.F32.PACK_AB R68, RZ, R68 ;  /* 0x00000044ff44723e */ /* 0x000fc400000000ff */
[----:B------:R-:W-:Y:S01]  /*99f0*/  F2FP.F16.F32.PACK_AB R69, RZ, R69 ;  /* 0x00000045ff45723e */ /* 0x000fe200000000ff */
[----:B------:R-:W-:Y:S01]  /*9a00*/  @P0 STG.E.U16 desc[UR12][R2.64+0x62], R113 ;  /* 0x0000627102000986 */ /* 0x000fe2000c10150c */
[----:B------:R-:W-:Y:S02]  /*9a10*/  ISETP.GT.AND P0, PT, R5, 0x8, P2 ;  /* 0x000000080500780c */ /* 0x000fe40001704270 */
[----:B------:R-:W-:Y:S02]  /*9a20*/  ISETP.GT.AND P2, PT, R7, 0x38, PT ;  /* 0x000000380700780c */ /* 0x000fe40003f44270 */
[----:B------:R-:W-:Y:S02]  /*9a30*/  F2FP.F16.F32.PACK_AB R70, RZ, R70 ;  /* 0x00000046ff46723e */ /* 0x000fe400000000ff */
[----:B------:R-:W-:Y:S02]  /*9a40*/  F2FP.F16.F32.PACK_AB R71, RZ, R71 ;  /* 0x00000047ff47723e */ /* 0x000fe400000000ff */
[----:B------:R-:W-:-:S02]  /*9a50*/  F2FP.F16.F32.PACK_AB R72, RZ, R72 ;  /* 0x00000048ff48723e */ /* 0x000fc400000000ff */
[----:B------:R-:W-:Y:S02]  /*9a60*/  F2FP.F16.F32.PACK_AB R73, RZ, R73 ;  /* 0x00000049ff49723e */ /* 0x000fe400000000ff */
[----:B------:R-:W-:Y:S01]  /*9a70*/  F2FP.F16.F32.PACK_AB R74, RZ, R74 ;  /* 0x0000004aff4a723e */ /* 0x000fe200000000ff */
[----:B------:R-:W-:Y:S01]  /*9a80*/  @P0 STG.E.U16 desc[UR12][R16.64+0x60], R114 ;  /* 0x0000607210000986 */ /* 0x000fe2000c10150c */
[----:B------:R-:W-:Y:S02]  /*9a90*/  ISETP.GT.AND P0, PT, R5, 0x8, P1 ;  /* 0x000000080500780c */ /* 0x000fe40000f04270 */
[----:B------:R-:W-:Y:S02]  /*9aa0*/  ISETP.GT.AND P1, PT, R7, 0x39, PT ;  /* 0x000000390700780c */ /* 0x000fe40003f24270 */
[----:B------:R-:W-:Y:S02]  /*9ab0*/  F2FP.F16.F32.PACK_AB R75, RZ, R75 ;  /* 0x0000004bff4b723e */ /* 0x000fe400000000ff */
[----:B------:R-:W-:-:S02]  /*9ac0*/  F2FP.F16.F32.PACK_AB R76, RZ, R76 ;  /* 0x0000004cff4c723e */ /* 0x000fc400000000ff */
[----:B------:R-:W-:Y:S02]  /*9ad0*/  F2FP.F16.F32.PACK_AB R77, RZ, R77 ;  /* 0x0000004dff4d723e */ /* 0x000fe400000000ff */
[----:B------:R-:W-:Y:S02]  /*9ae0*/  F2FP.F16.F32.PACK_AB R78, RZ, R78 ;  /* 0x0000004eff4e723e */ /* 0x000fe400000000ff */
[----:B------:R-:W-:Y:S01]  /*9af0*/  F2FP.F16.F32.PACK_AB R79, RZ, R79 ;  /* 0x0000004fff4f723e */ /* 0x000fe200000000ff */
[----:B------:R-:W-:Y:S01]  /*9b00*/  @P0 STG.E.U16 desc[UR12][R16.64+0x62], R115 ;  /* 0x0000627310000986 */ /* 0x000fe2000c10150c */
[----:B------:R-:W-:Y:S02]  /*9b10*/  ISETP.GT.AND P0, PT, R5, RZ, P2 ;  /* 0x000000ff0500720c */ /* 0x000fe40001704270 */
[----:B------:R-:W-:Y:S02]  /*9b20*/  F2FP.F16.F32.PACK_AB R80, RZ, R80 ;  /* 0x00000050ff50723e */ /* 0x000fe400000000ff */
[----:B------:R-:W-:-:S02]  /*9b30*/  F2FP.F16.F32.PACK_AB R81, RZ, R81 ;  /* 0x00000051ff51723e */ /* 0x000fc400000000ff */
[----:B------:R-:W-:Y:S02]  /*9b40*/  F2FP.F16.F32.PACK_AB R82, RZ, R82 ;  /* 0x00000052ff52723e */ /* 0x000fe400000000ff */
[----:B------:R-:W-:Y:S02]  /*9b50*/  F2FP.F16.F32.PACK_AB R83, RZ, R83 ;  /* 0x00000053ff53723e */ /* 0x000fe400000000ff */
[----:B------:R-:W-:Y:S02]  /*9b60*/  F2FP.F16.F32.PACK_AB R84, RZ, R84 ;  /* 0x00000054ff54723e */ /* 0x000fe400000000ff */
[----:B------:R-:W-:Y:S01]  /*9b70*/  F2FP.F16.F32.PACK_AB R85, RZ, R85 ;  /* 0x00000055ff55723e */ /* 0x000fe200000000ff */
[----:B------:R-:W-:Y:S01]  /*9b80*/  @P0 STG.E.U16 desc[UR12][R2.64+0x70], R116 ;  /* 0x0000707402000986 */ /* 0x000fe2000c10150c */
[----:B------:R-:W-:Y:S02]  /*9b90*/  ISETP.GT.AND P0, PT, R5, RZ, P1 ;  /* 0x000000ff0500720c */ /* 0x000fe40000f04270 */
[----:B------:R-:W-:-:S11]  /*9ba0*/  F2FP.F16.F32.PACK_AB R86, RZ, R86 ;  /* 0x00000056ff56723e */ /* 0x000fd600000000ff */
[----:B------:R-:W-:Y:S01]  /*9bb0*/  @P0 STG.E.U16 desc[UR12][R2.64+0x72], R117 ;  /* 0x0000727502000986 */ /* 0x000fe2000c10150c */
[----:B------:R-:W-:Y:S02]  /*9bc0*/  ISETP.GT.AND P0, PT, R5, 0x8, P2 ;  /* 0x000000080500780c */ /* 0x000fe40001704270 */
[----:B------:R-:W-:-:S11]  /*9bd0*/  ISETP.GT.AND P2, PT, R7, 0x40, PT ;  /* 0x000000400700780c */ /* 0x000fd60003f44270 */
[----:B------:R-:W-:Y:S01]  /*9be0*/  @P0 STG.E.U16 desc[UR12][R16.64+0x70], R118 ;  /* 0x0000707610000986 */ /* 0x000fe2000c10150c */
[----:B------:R-:W-:Y:S02]  /*9bf0*/  ISETP.GT.AND P0, PT, R5, 0x8, P1 ;  /* 0x000000080500780c */ /* 0x000fe40000f04270 */
[----:B------:R-:W-:-:S11]  /*9c00*/  ISETP.GT.AND P1, PT, R7, 0x41, PT ;  /* 0x000000410700780c */ /* 0x000fd60003f24270 */
[----:B------:R-:W-:Y:S01]  /*9c10*/  @P0 STG.E.U16 desc[UR12][R16.64+0x72], R119 ;  /* 0x0000727710000986 */ /* 0x000fe2000c10150c */
[----:B------:R-:W-:-:S13]  /*9c20*/  ISETP.GT.AND P0, PT, R5, RZ, P2 ;  /* 0x000000ff0500720c */ /* 0x000fda0001704270 */
[----:B------:R-:W-:Y:S01]  /*9c30*/  @P0 STG.E.U16 desc[UR12][R2.64+0x80], R120 ;  /* 0x0000807802000986 */ /* 0x000fe2000c10150c */
[----:B------:R-:W-:-:S13]  /*9c40*/  ISETP.GT.AND P0, PT, R5, RZ, P1 ;  /* 0x000000ff0500720c */ /* 0x000fda0000f04270 */
        /* <DEDUP_REMOVED lines=51> */
[----:B------:R-:W-:-:S13]  /*9f80*/  ISETP.GT.AND P0, PT, R5, 0x8, P1 ;  /* 0x000000080500780c */ /* 0x000fda0000f04270 */
[----:B------:R-:W-:Y:S01]  /*9f90*/  @P0 STG.E.U16 desc[UR12][R16.64+0xd0], R142 ;  /* 0x0000d08e10000986 */ /* 0x000fe2000c10150c */
[----:B------:R-:W-:-:S13]  /*9fa0*/  ISETP.GT.AND P0, PT, R5, 0x8, P3 ;  /* 0x000000080500780c */ /* 0x000fda0001f04270 */
[----:B------:R-:W-:Y:S01]  /*9fb0*/  @P0 STG.E.U16 desc[UR12][R16.64+0xd2], R143 ;  /* 0x0000d28f10000986 */ /* 0x000fe2000c10150c */
[----:B------:R-:W-:-:S04]  /*9fc0*/  ISETP.GT.AND P0, PT, R7, 0x70, PT ;  /* 0x000000700700780c */ /* 0x000fc80003f04270 */
        /* <DEDUP_REMOVED lines=8> */
[----:B------:R-:W-:-:S13]  /*a050*/  ISETP.GT.AND P1, PT, R5, RZ, P2 ;  /* 0x000000ff0500720c */ /* 0x000fda0001724270 */
[----:B------:R-:W-:Y:S01]  /*a060*/  @P1 STG.E.U16 desc[UR12][R2.64+0xf0], R148 ;  /* 0x0000f09402001986 */ /* 0x000fe2000c10150c */
[----:B------:R-:W-:-:S04]  /*a070*/  ISETP.GT.AND P1, PT, R7, 0x79, PT ;  /* 0x000000790700780c */ /* 0x000fc80003f24270 */
[----:B------:R-:W-:-:S13]  /*a080*/  ISETP.GT.AND P6, PT, R5, RZ, P1 ;  /* 0x000000ff0500720c */ /* 0x000fda0000fc4270 */
[----:B------:R0:W-:Y:S01]  /*a090*/  @P6 STG.E.U16 desc[UR12][R2.64+0xf2], R149 ;  /* 0x0000f29502006986 */ /* 0x0001e2000c10150c */
[----:B------:R-:W-:-:S13]  /*a0a0*/  ISETP.GT.AND P6, PT, R5, 0x8, P2 ;  /* 0x000000080500780c */ /* 0x000fda00017c4270 */
[----:B0-----:R-:W-:Y:S02]  /*a0b0*/  @P6 IMAD.MOV.U32 R2, RZ, RZ, R16 ;  /* 0x000000ffff026224 */ /* 0x001fe400078e0010 */
[----:B------:R-:W-:-:S05]  /*a0c0*/  @P6 IMAD.MOV.U32 R3, RZ, RZ, R17 ;  /* 0x000000ffff036224 */ /* 0x000fca00078e0011 */
[----:B------:R0:W-:Y:S01]  /*a0d0*/  @P6 STG.E.U16 desc[UR12][R2.64+0xf0], R150 ;  /* 0x0000f09602006986 */ /* 0x0001e2000c10150c */
[----:B------:R-:W-:-:S13]  /*a0e0*/  ISETP.GT.AND P6, PT, R5, 0x8, P1 ;  /* 0x000000080500780c */ /* 0x000fda0000fc4270 */
[----:B------:R-:W-:Y:S01]  /*a0f0*/  @P6 STG.E.U16 desc[UR12][R16.64+0xf2], R151 ;  /* 0x0000f29710006986 */ /* 0x000fe2000c10150c */
[----:B------:R-:W-:-:S05]  /*a100*/  IADD3 R10, P6, R159, R12, RZ ;  /* 0x0000000c9f0a7210 */ /* 0x000fca0007fde0ff */
[----:B------:R-:W-:Y:S01]  /*a110*/  IMAD.X R11, R11, 0x1, R13, P6 ;  /* 0x000000010b0b7824 */ /* 0x000fe200030e060d */
[C---:B------:R-:W-:Y:S02]  /*a120*/  ISETP.GT.AND P6, PT, R5.reuse, 0x40, P5 ;  /* 0x000000400500780c */ /* 0x040fe40002fc4270 */
[----:B------:R-:W-:-:S11]  /*a130*/  ISETP.GT.AND P5, PT, R5, 0x48, P5 ;  /* 0x000000480500780c */ /* 0x000fd60002fa4270 */
[----:B------:R-:W-:Y:S01]  /*a140*/  @P6 STG.E.U16 desc[UR12][R12.64], R24 ;  /* 0x000000180c006986 */ /* 0x000fe2000c10150c */
[----:B------:R-:W-:-:S04]  /*a150*/  ISETP.GT.AND P6, PT, R7, 0x1, PT ;  /* 0x000000010700780c */ /* 0x000fc80003fc4270 */
[----:B------:R-:W-:-:S13]  /*a160*/  ISETP.GT.AND P6, PT, R5, 0x40, P6 ;  /* 0x000000400500780c */ /* 0x000fda00037c4270 */
[----:B------:R-:W-:Y:S01]  /*a170*/  @P6 STG.E.U16 desc[UR12][R12.64+0x2], R25 ;  /* 0x000002190c006986 */ /* 0x000fe2000c10150c */
[----:B------:R-:W-:-:S03]  /*a180*/  ISETP.GT.AND P6, PT, R7, 0x1, PT ;  /* 0x000000010700780c */ /* 0x000fc60003fc4270 */
[----:B------:R-:W-:Y:S01]  /*a190*/  @P5 STG.E.U16 desc[UR12][R14.64], R26 ;  /* 0x0000001a0e005986 */ /* 0x000fe2000c10150c */
[----:B------:R-:W-:Y:S02]  /*a1a0*/  ISETP.GT.AND P5, PT, R5, 0x48, P6 ;  /* 0x000000480500780c */ /* 0x000fe400037a4270 */
[----:B------:R-:W-:-:S11]  /*a1b0*/  ISETP.GT.AND P6, PT, R7, 0x8, PT ;  /* 0x000000080700780c */ /* 0x000fd60003fc4270 */
[----:B------:R-:W-:Y:S01]  /*a1c0*/  @P5 STG.E.U16 desc[UR12][R14.64+0x2], R27 ;  /* 0x0000021b0e005986 */ /* 0x000fe2000c10150c */
[----:B------:R-:W-:Y:S02]  /*a1d0*/  ISETP.GT.AND P5, PT, R5, 0x40, P6 ;  /* 0x000000400500780c */ /* 0x000fe400037a4270 */
[----:B------:R-:W-:-:S11]  /*a1e0*/  ISETP.GT.AND P6, PT, R7, 0x9, PT ;  /* 0x000000090700780c */ /* 0x000fd60003fc4270 */
[----:B------:R-:W-:Y:S01]  /*a1f0*/  @P5 STG.E.U16 desc[UR12][R12.64+0x10], R28 ;  /* 0x0000101c0c005986 */ /* 0x000fe2000c10150c */
[----:B------:R-:W-:-:S13]  /*a200*/  ISETP.GT.AND P5, PT, R5, 0x40, P6 ;  /* 0x000000400500780c */ /* 0x000fda00037a4270 */
[----:B------:R-:W-:Y:S01]  /*a210*/  @P5 STG.E.U16 desc[UR12][R12.64+0x12], R29 ;  /* 0x0000121d0c005986 */ /* 0x000fe2000c10150c */
[----:B------:R-:W-:-:S04]  /*a220*/  ISETP.GT.AND P5, PT, R7, 0x8, PT ;  /* 0x000000080700780c */ /* 0x000fc80003fa4270 */
[----:B------:R-:W-:-:S13]  /*a230*/  ISETP.GT.AND P5, PT, R5, 0x48, P5 ;  /* 0x000000480500780c */ /* 0x000fda0002fa4270 */
        /* <DEDUP_REMOVED lines=11> */
[----:B0-----:R-:W-:Y:S02]  /*a2f0*/  @P5 IMAD.MOV.U32 R2, RZ, RZ, R8 ;  /* 0x000000ffff025224 */ /* 0x001fe400078e0008 */
[----:B------:R-:W-:-:S05]  /*a300*/  @P5 IMAD.MOV.U32 R3, RZ, RZ, R9 ;  /* 0x000000ffff035224 */ /* 0x000fca00078e0009 */
[----:B------:R0:W-:Y:S01]  /*a310*/  @P5 STG.E.U16 desc[UR12][R2.64+0x20], R34 ;  /* 0x0000202202005986 */ /* 0x0001e2000c10150c */
[----:B------:R-:W-:Y:S02]  /*a320*/  ISETP.GT.AND P5, PT, R5, 0x48, P6 ;  /* 0x000000480500780c */ /* 0x000fe400037a4270 */
[----:B------:R-:W-:-:S11]  /*a330*/  ISETP.GT.AND P6, PT, R7, 0x18, PT ;  /* 0x000000180700780c */ /* 0x000fd60003fc4270 */
[----:B0-----:R-:W-:Y:S02]  /*a340*/  @P5 IMAD.MOV.U32 R2, RZ, RZ, R8 ;  /* 0x000000ffff025224 */ /* 0x001fe400078e0008 */
[----:B------:R-:W-:-:S05]  /*a350*/  @P5 IMAD.MOV.U32 R3, RZ, RZ, R9 ;  /* 0x000000ffff035224 */ /* 0x000fca00078e0009 */
[----:B------:R0:W-:Y:S01]  /*a360*/  @P5 STG.E.U16 desc[UR12][R2.64+0x22], R35 ;  /* 0x0000222302005986 */ /* 0x0001e2000c10150c */
        /* <DEDUP_REMOVED lines=150> */
[----:B------:R-:W-:-:S13]  /*acd0*/  ISETP.GT.AND P5, PT, R5, 0x40, P6 ;  /* 0x000000400500780c */ /* 0x000fda00037a4270 */
[----:B------:R-:W-:Y:S01]  /*ace0*/  @P5 STG.E.U16 desc[UR12][R12.64+0xd0], R76 ;  /* 0x0000d04c0c005986 */ /* 0x000fe2000c10150c */
[C---:B------:R-:W-:Y:S02]  /*acf0*/  ISETP.GT.AND P5, PT, R5.reuse, 0x40, P3 ;  /* 0x000000400500780c */ /* 0x040fe40001fa4270 */
[----:B------:R-:W-:-:S11]  /*ad00*/  ISETP.GT.AND P3, PT, R5, 0x48, P3 ;  /* 0x000000480500780c */ /* 0x000fd60001f64270 */
[----:B------:R-:W-:Y:S01]  /*ad10*/  @P5 STG.E.U16 desc[UR12][R12.64+0xd2], R77 ;  /* 0x0000d24d0c005986 */ /* 0x000fe2000c10150c */
[C---:B------:R-:W-:Y:S02]  /*ad20*/  ISETP.GT.AND P5, PT, R5.reuse, 0x48, P6 ;  /* 0x000000480500780c */ /* 0x040fe400037a4270 */
[C---:B------:R-:W-:Y:S02]  /*ad30*/  ISETP.GT.AND P6, PT, R5.reuse, 0x40, P0 ;  /* 0x000000400500780c */ /* 0x040fe400007c4270 */
[----:B------:R-:W-:-:S09]  /*ad40*/  ISETP.GT.AND P0, PT, R5, 0x48, P0 ;  /* 0x000000480500780c */ /* 0x000fd20000704270 */
[----:B0-----:R-:W-:Y:S02]  /*ad50*/  @P5 IMAD.MOV.U32 R2, RZ, RZ, R8 ;  /* 0x000000ffff025224 */ /* 0x001fe400078e0008 */
[----:B------:R-:W-:-:S05]  /*ad60*/  @P5 IMAD.MOV.U32 R3, RZ, RZ, R9 ;  /* 0x000000ffff035224 */ /* 0x000fca00078e0009 */
[----:B------:R0:W-:Y:S01]  /*ad70*/  @P5 STG.E.U16 desc[UR12][R2.64+0xd0], R78 ;  /* 0x0000d04e02005986 */ /* 0x0001e2000c10150c */
[C---:B------:R-:W-:Y:S02]  /*ad80*/  ISETP.GT.AND P5, PT, R5.reuse, 0x40, P4 ;  /* 0x000000400500780c */ /* 0x040fe400027a4270 */
[----:B------:R-:W-:Y:S01]  /*ad90*/  ISETP.GT.AND P4, PT, R5, 0x48, P4 ;  /* 0x000000480500780c */ /* 0x000fe20002784270 */
[----:B0-----:R-:W-:Y:S02]  /*ada0*/  @P3 IMAD.MOV.U32 R2, RZ, RZ, R8 ;  /* 0x000000ffff023224 */ /* 0x001fe400078e0008 */
[----:B------:R-:W-:-:S05]  /*adb0*/  @P3 IMAD.MOV.U32 R3, RZ, RZ, R9 ;  /* 0x000000ffff033224 */ /* 0x000fca00078e0009 */
[----:B------:R0:W-:Y:S01]  /*adc0*/  @P3 STG.E.U16 desc[UR12][R2.64+0xd2], R79 ;  /* 0x0000d24f02003986 */ /* 0x0001e2000c10150c */
[C---:B------:R-:W-:Y:S02]  /*add0*/  ISETP.GT.AND P3, PT, R5.reuse, 0x40, P1 ;  /* 0x000000400500780c */ /* 0x040fe40000f64270 */
[C---:B------:R-:W-:Y:S01]  /*ade0*/  ISETP.GT.AND P1, PT, R5.reuse, 0x48, P1 ;  /* 0x000000480500780c */ /* 0x040fe20000f24270 */
[----:B------:R-:W-:Y:S01]  /*adf0*/  @P6 STG.E.U16 desc[UR12][R12.64+0xe0], R80 ;  /* 0x0000e0500c006986 */ /* 0x000fe2000c10150c */
[C---:B------:R-:W-:Y:S02]  /*ae00*/  ISETP.GT.AND P6, PT, R5.reuse, 0x40, P2 ;  /* 0x000000400500780c */ /* 0x040fe400017c4270 */
[----:B------:R-:W-:Y:S01]  /*ae10*/  ISETP.GT.AND P2, PT, R5, 0x48, P2 ;  /* 0x000000480500780c */ /* 0x000fe20001744270 */
[----:B------:R-:W-:Y:S01]  /*ae20*/  @P5 STG.E.U16 desc[UR12][R12.64+0xe2], R81 ;  /* 0x0000e2510c005986 */ /* 0x000fe2000c10150c */
[----:B0-----:R-:W-:Y:S02]  /*ae30*/  @P0 IMAD.MOV.U32 R2, RZ, RZ, R8 ;  /* 0x000000ffff020224 */ /* 0x001fe400078e0008 */
[----:B------:R-:W-:-:S05]  /*ae40*/  @P0 IMAD.MOV.U32 R3, RZ, RZ, R9 ;  /* 0x000000ffff030224 */ /* 0x000fca00078e0009 */
[----:B------:R0:W-:Y:S02]  /*ae50*/  @P0 STG.E.U16 desc[UR12][R2.64+0xe0], R82 ;  /* 0x0000e05202000986 */ /* 0x0001e4000c10150c */
[----:B0-----:R-:W-:Y:S02]  /*ae60*/  @P4 IMAD.MOV.U32 R2, RZ, RZ, R8 ;  /* 0x000000ffff024224 */ /* 0x001fe400078e0008 */
[----:B------:R-:W-:-:S05]  /*ae70*/  @P4 IMAD.MOV.U32 R3, RZ, RZ, R9 ;  /* 0x000000ffff034224 */ /* 0x000fca00078e0009 */
[----:B------:R0:W-:Y:S04]  /*ae80*/  @P4 STG.E.U16 desc[UR12][R2.64+0xe2], R83 ;  /* 0x0000e25302004986 */ /* 0x0001e8000c10150c */
[----:B------:R1:W-:Y:S04]  /*ae90*/  @P6 STG.E.U16 desc[UR12][R12.64+0xf0], R84 ;  /* 0x0000f0540c006986 */ /* 0x0003e8000c10150c */
[----:B------:R1:W-:Y:S01]  /*aea0*/  @P3 STG.E.U16 desc[UR12][R12.64+0xf2], R85 ;  /* 0x0000f2550c003986 */ /* 0x0003e2000c10150c */
[----:B0-----:R-:W-:Y:S02]  /*aeb0*/  @P2 IMAD.MOV.U32 R2, RZ, RZ, R8 ;  /* 0x000000ffff022224 */ /* 0x001fe400078e0008 */
[----:B------:R-:W-:-:S05]  /*aec0*/  @P2 IMAD.MOV.U32 R3, RZ, RZ, R9 ;  /* 0x000000ffff032224 */ /* 0x000fca00078e0009 */
[----:B------:R1:W-:Y:S01]  /*aed0*/  @P2 STG.E.U16 desc[UR12][R2.64+0xf0], R86 ;  /* 0x0000f05602002986 */ /* 0x0003e2000c10150c */
[----:B------:R-:W-:Y:S05]  /*aee0*/  @!P1 EXIT ;  /* 0x000000000000994d */ /* 0x000fea0003800000 */
[----:B------:R-:W-:-:S05]  /*aef0*/  F2FP.F16.F32.PACK_AB R0, RZ, R0 ;  /* 0x00000000ff00723e */ /* 0x000fca00000000ff */
[----:B------:R-:W-:Y:S01]  /*af00*/  STG.E.U16 desc[UR12][R8.64+0xf2], R0 ;  /* 0x0000f20008007986 */ /* 0x000fe2000c10150c */
[----:B------:R-:W-:Y:S05]  /*af10*/  EXIT ;  /* 0x000000000000794d */ /* 0x000fea0003800000 */
.L_x_9:
[----:B------:R-:W-:-:S13]  /*af20*/  ISETP.NE.AND P0, PT, R7, RZ, PT ;  /* 0x000000ff0700720c */ /* 0x000fda0003f05270 */
[----:B------:R-:W-:Y:S05]  /*af30*/  @P0 EXIT ;  /* 0x000000000000094d */ /* 0x000fea0003800000 */
[----:B------:R-:W-:Y:S01]  /*af40*/  ELECT P0, URZ, PT ;  /* 0x00000000003f782f */ /* 0x000fe20003800000 */
[----:B------:R-:W-:-:S12]  /*af50*/  BSSY B0, `(.L_x_272) ;  /* 0x0000076000007945 */ /* 0x000fd80003800000 */
[----:B------:R-:W-:Y:S05]  /*af60*/  @!P0 BRA `(.L_x_273) ;  /* 0x0000000400d08947 */ /* 0x000fea0003800000 */
[----:B------:R-:W-:Y:S02]  /*af70*/  ISETP.GE.AND P0, PT, R11, 0x1, PT ;  /* 0x000000010b00780c */ /* 0x000fe40003f06270 */
[----:B------:R-:W-:-:S04]  /*af80*/  SHF.R.S32.HI R7, RZ, 0x1f, R12 ;  /* 0x0000001fff077819 */ /* 0x000fc8000001140c */
[----:B------:R-:W-:-:S07]  /*af90*/  LEA.HI R7, R7, R12, RZ, 0x7 ;  /* 0x0000000c07077211 */ /* 0x000fce00078f38ff */
[----:B------:R-:W-:Y:S05]  /*afa0*/  @!P0 BRA `(.L_x_273) ;  /* 0x0000000400c08947 */ /* 0x000fea0003800000 */
[----:B0----5:R-:W0:Y:S01]  /*afb0*/  S2R R0, SR_CTAID.X ;  /* 0x0000000000007919 */ /* 0x021e220000002500 */
[----:B------:R-:W1:Y:S01]  /*afc0*/  LDC.64 R8, c[0x0][0x4d8] ;  /* 0x00013600ff087b82 */ /* 0x000e620000000a00 */
[----:B------:R-:W-:Y:S01]  /*afd0*/  LOP3.LUT R7, R7, 0xffffff80, RZ, 0xc0, !PT ;  /* 0xffffff8007077812 */ /* 0x000fe200078ec0ff */
[----:B------:R-:W-:Y:S01]  /*afe0*/  IMAD.SHL.U32 R10, R6, 0x80, RZ ;  /* 0x00000080060a7824 */ /* 0x000fe200078e00ff */
[C---:B------:R-:W-:Y:S01]  /*aff0*/  LOP3.LUT P0, RZ, R12.reuse, 0x1f, RZ, 0xc0, !PT ;  /* 0x0000001f0cff7812 */ /* 0x040fe2000780c0ff */
[----:B------:R-:W-:Y:S01]  /*b000*/  ULDC.64 UR4, c[0x0][0x4b0] ;  /* 0x00012c0000047ab9 */ /* 0x000fe20000000a00 */
[----:B------:R-:W-:Y:S01]  /*b010*/  VIADD R15, R5, 0x1 ;  /* 0x00000001050f7836 */ /* 0x000fe20000000000 */
[----:B------:R-:W-:Y:S01]  /*b020*/  LOP3.LUT R13, R3, 0x2, RZ, 0xfc, !PT ;  /* 0x00000002030d7812 */ /* 0x000fe200078efcff */
[----:B------:R-:W-:Y:S02]  /*b030*/  IMAD.IADD R7, R12, 0x1, -R7 ;  /* 0x000000010c077824 */ /* 0x000fe400078e0a07 */
[----:B------:R-:W-:-:S02]  /*b040*/  IMAD.MOV.U32 R14, RZ, RZ, RZ ;  /* 0x000000ffff0e7224 */ /* 0x000fc400078e00ff */
[----:B---3--:R-:W-:Y:S01]  /*b050*/  IMAD.MOV.U32 R2, RZ, RZ, RZ ;  /* 0x000000ffff027224 */ /* 0x008fe200078e00ff */
[C---:B------:R-:W-:Y:S01]  /*b060*/  ISETP.NE.AND P2, PT, R7.reuse, RZ, PT ;  /* 0x000000ff0700720c */ /* 0x040fe20003f45270 */
[----:B------:R-:W-:Y:S01]  /*b070*/  VIADD R16, R10, 0x40 ;  /* 0x000000400a107836 */ /* 0x000fe20000000000 */
[----:B------:R-:W-:Y:S01]  /*b080*/  ISETP.NE.OR P0, PT, R7, RZ, !P0 ;  /* 0x000000ff0700720c */ /* 0x000fe20004705670 */
[----:B-1----:R-:W-:Y:S02]  /*b090*/  IMAD R8, R23, UR4, R8 ;  /* 0x0000000417087c24 */ /* 0x002fe4000f8e0208 */
[----:B------:R-:W-:Y:S02]  /*b0a0*/  IMAD R9, R4, UR5, R9 ;  /* 0x0000000504097c24 */ /* 0x000fe4000f8e0209 */
[----:B0-----:R-:W-:Y:S02]  /*b0b0*/  IMAD.SHL.U32 R6, R0, 0x80, RZ ;  /* 0x0000008000067824 */ /* 0x001fe400078e00ff */
[----:B------:R-:W-:-:S02]  /*b0c0*/  IMAD.MOV.U32 R0, RZ, RZ, 0x1 ;  /* 0x00000001ff007424 */ /* 0x000fc400078e00ff */
[----:B------:R-:W-:-:S07]  /*b0d0*/  VIADD R12, R6, 0x40 ;  /* 0x00000040060c7836 */ /* 0x000fce0000000000 */
.L_x_277:
[----:B------:R-:W0:Y:S01]  /*b0e0*/  S2R R7, SR_CgaCtaId ;  /* 0x0000000000077919 */ /* 0x000e220000008800 */
[----:B------:R-:W-:-:S04]  /*b0f0*/  MOV R4, 0x400 ;  /* 0x0000040000047802 */ /* 0x000fc80000000f00 */
[----:B0-----:R-:W-:Y:S02]  /*b100*/  LEA R11, R7, R4, 0x18 ;  /* 0x00000004070b7211 */ /* 0x001fe400078ec0ff */
[----:B------:R-:W-:-:S03]  /*b110*/  SHF.L.U32 R4, R0, 0x1f, RZ ;  /* 0x0000001f00047819 */ /* 0x000fc600000006ff */
[----:B------:R-:W-:-:S07]  /*b120*/  IMAD R7, R2, 0x8, R11 ;  /* 0x0000000802077824 */ /* 0x000fce00078e020b */
.L_x_274:
[----:B0-----:R0:W1:Y:S02]  /*b130*/  SYNCS.PHASECHK.TRANS64.TRYWAIT P1, [R7+URZ+0x38038], R4 ;  /* 0x03803804070075a7 */ /* 0x001064000802017f */
[----:B-1----:R-:W-:Y:S05]  /*b140*/  @!P1 NANOSLEEP.SYNCS 0x989680 ;  /* 0x009896800000995d */ /* 0x002fea0003900000 */
[----:B------:R-:W1:Y:S02]  /*b150*/  @!P1 SYNCS.PHASECHK.TRANS64 P1, [R7+URZ+0x38038], R4 ;  /* 0x03803804070095a7 */ /* 0x000e64000802007f */
[----:B-1----:R-:W-:Y:S05]  /*b160*/  @!P1 BRA `(.L_x_274) ;  /* 0xfffffffc00f09947 */ /* 0x002fea000383ffff */
[----:B0-----:R-:W0:Y:S02]  /*b170*/  @!P2 LDC R4, c[0x0][0x500] ;  /* 0x00014000ff04ab82 */ /* 0x001e240000000800 */
[----:B0-----:R0:W-:Y:S02]  /*b180*/  @!P2 SYNCS.ARRIVE.TRANS64 RZ, [R7+URZ+0x38000], R4 ;  /* 0x0380000407ffa9a7 */ /* 0x0011e4000800003f */
[----:B0-----:R-:W-:-:S04]  /*b190*/  PRMT R4, R13, 0x9910, RZ ;  /* 0x000099100d047816 */ /* 0x001fc800000000ff */
[----:B------:R-:W-:-:S13]  /*b1a0*/  ISETP.NE.AND P1, PT, R4, 0x2, PT ;  /* 0x000000020400780c */ /* 0x000fda0003f25270 */
[----:B------:R-:W-:Y:S05]  /*b1b0*/  @P1 BRA `(.L_x_275) ;  /* 0x0000000000041947 */ /* 0x000fea0003800000 */
[----:B------:R-:W-:Y:S01]  /*b1c0*/  BPT.TRAP 0x1 ;  /* 0x000000040000795c */ /* 0x000fe20000300000 */
.L_x_275:
[----:B------:R-:W-:Y:S05]  /*b1d0*/  @P0 BRA `(.L_x_276) ;  /* 0x0000000000040947 */ /* 0x000fea0003800000 */
[----:B------:R-:W-:Y:S01]  /*b1e0*/  BPT.TRAP 0x1 ;  /* 0x000000040000795c */ /* 0x000fe20000300000 */
.L_x_276:
[----:B------:R-:W-:Y:S01]  /*b1f0*/  ULDC UR8, c[0x0][0x48c] ;  /* 0x0001230000087ab9 */ /* 0x000fe20000000800 */
[----:B------:R-:W-:Y:S01]  /*b200*/  R2UR UR14, R14 ;  /* 0x000000000e0e72ca */ /* 0x000fe200000e0000 */
[----:B------:R-:W-:Y:S01]  /*b210*/  UISETP.NE.AND UP0, UPT, UR8, 0x1, UPT ;  /* 0x000000010800788c */ /* 0x000fe2000bf05270 */
[----:B------:R-:W-:Y:S01]  /*b220*/  R2UR UR24, R2 ;  /* 0x00000000021872ca */ /* 0x000fe200000e0000 */
[----:B------:R-:W-:Y:S01]  /*b230*/  ULDC UR34, c[0x0][0x498] ;  /* 0x0001260000227ab9 */ /* 0x000fe20000000800 */
[----:B------:R-:W-:Y:S01]  /*b240*/  R2UR UR27, R14 ;  /* 0x000000000e1b72ca */ /* 0x000fe200000e0000 */
[----:B------:R-:W-:Y:S01]  /*b250*/  UIADD3 UR17, -UR8, URZ, URZ ;  /* 0x0000003f08117290 */ /* 0x000fe2000fffe13f */
[----:B------:R-:W-:Y:S01]  /*b260*/  PRMT R4, R8, 0x40, R9 ;  /* 0x0000004008047816 */ /* 0x000fe20000000009 */
[----:B------:R-:W-:Y:S01]  /*b270*/  VIADD R15, R15, 0xffffffff ;  /* 0xffffffff0f0f7836 */ /* 0x000fe20000000000 */
[----:B------:R-:W-:Y:S01]  /*b280*/  R2UR UR25, R7 ;  /* 0x00000000071972ca */ /* 0x000fe200000e0000 */
[----:B------:R-:W-:Y:S01]  /*b290*/  ULDC.64 UR30, c[0x0][0x4b8] ;  /* 0x00012e00001e7ab9 */ /* 0x000fe20000000a00 */
[----:B------:R-:W-:Y:S01]  /*b2a0*/  R2UR UR26, R6 ;  /* 0x00000000061a72ca */ /* 0x000fe200000e0000 */
[----:B------:R-:W-:Y:S01]  /*b2b0*/  ULDC.64 UR28, c[0x0][0x4d0] ;  /* 0x00013400001c7ab9 */ /* 0x000fe20000000a00 */
[----:B------:R-:W-:Y:S01]  /*b2c0*/  @UP0 ULDC.64 UR10, c[0x0][0x490] ;  /* 0x00012400000a0ab9 */ /* 0x000fe20000000a00 */
[----:B------:R-:W-:Y:S01]  /*b2d0*/  @UP0 ULDC.64 UR12, c[0x0][0x490] ;  /* 0x00012400000c0ab9 */ /* 0x000fe20000000a00 */
[----:B------:R-:W-:Y:S01]  /*b2e0*/  UIMAD.WIDE.U32 UR4, UR14, UR10, URZ ;  /* 0x0000000a0e0472a5 */ /* 0x000fe2000f8e003f */
[----:B------:R-:W-:Y:S01]  /*b2f0*/  R2UR UR10, R11 ;  /* 0x000000000b0a72ca */ /* 0x000fe200000e0000 */
[----:B------:R-:W-:Y:S01]  /*b300*/  UIMAD.WIDE.U32 UR6, UR14, UR12, URZ ;  /* 0x0000000c0e0672a5 */ /* 0x000fe2000f8e003f */
[----:B------:R-:W-:Y:S01]  /*b310*/  ISETP.GT.AND P3, PT, R15, 0x1, PT ;  /* 0x000000010f00780c */ /* 0x000fe20003f64270 */
[----:B------:R-:W-:Y:S01]  /*b320*/  UMOV UR9, UR14 ;  /* 0x0000000e00097c82 */ /* 0x000fe20008000000 */
[----:B------:R-:W-:Y:S01]  /*b330*/  UMOV UR12, UR14 ;  /* 0x0000000e000c7c82 */ /* 0x000fe20008000000 */
[----:B------:R-:W-:Y:S01]  /*b340*/  @UP0 USHF.R.U32.HI UR9, URZ, UR11, UR5 ;  /* 0x0000000b3f090299 */ /* 0x000fe20008011605 */
[----:B------:R-:W-:Y:S01]  /*b350*/  VIADD R2, R2, 0x1 ;  /* 0x0000000102027836 */ /* 0x000fe20000000000 */
[----:B------:R-:W-:Y:S01]  /*b360*/  @UP0 USHF.R.U32.HI UR12, URZ, UR13, UR7 ;  /* 0x0000000d3f0c0299 */ /* 0x000fe20008011607 */
[----:B------:R-:W-:Y:S01]  /*b370*/  VIADD R14, R14, 0x40 ;  /* 0x000000400e0e7836 */ /* 0x000fe20000000000 */
[----:B------:R-:W-:Y:S01]  /*b380*/  UISETP.NE.AND UP0, UPT, UR34, 0x1, UPT ;  /* 0x000000012200788c */ /* 0x000fe2000bf05270 */
[----:B------:R-:W-:-:S02]  /*b390*/  ULDC.64 UR4, c[0x0][0x198] ;  /* 0x0000660000047ab9 */ /* 0x000fc40000000a00 */
[----:B------:R-:W-:Y:S01]  /*b3a0*/  UMOV UR21, UR9 ;  /* 0x0000000900157c82 */ /* 0x000fe20008000000 */
[----:B------:R-:W-:Y:S01]  /*b3b0*/  ULEA UR24, UR24, UR10, 0xe ;  /* 0x0000000a18187291 */ /* 0x000fe2000f8e703f */
[----:B------:R-:W-:Y:S01]  /*b3c0*/  ISETP.NE.AND P1, PT, R2, 0x7, PT ;  /* 0x000000070200780c */ /* 0x000fe20003f25270 */
[----:B------:R-:W-:Y:S01]  /*b3d0*/  UMOV UR13, UR12 ;  /* 0x0000000c000d7c82 */ /* 0x000fe20008000000 */
[----:B------:R-:W-:Y:S02]  /*b3e0*/  UIADD3 UR14, UP1, UR4, 0xf0, URZ ;  /* 0x000000f0040e7890 */ /* 0x000fe4000ff3e03f */
[----:B------:R-:W-:Y:S01]  /*b3f0*/  UIMAD UR19, UR9, UR17, UR27 ;  /* 0x00000011091372a4 */ /* 0x000fe2000f8e021b */
[----:B------:R-:W-:Y:S01]  /*b400*/  SEL R7, RZ, 0x1, P1 ;  /* 0x00000001ff077807 */ /* 0x000fe20000800000 */
[----:B------:R-:W-:Y:S01]  /*b410*/  @UP0 ULDC UR32, c[0x0][0x49c] ;  /* 0x0001270000200ab9 */ /* 0x000fe20000000800 */
[----:B------:R-:W-:Y:S01]  /*b420*/  @UP0 ULDC UR10, c[0x0][0x49c] ;  /* 0x00012700000a0ab9 */ /* 0x000fe20000000800 */
[----:B------:R-:W-:Y:S01]  /*b430*/  UIMAD.WIDE.U32 UR32, UR12, UR32, URZ ;  /* 0x000000200c2072a5 */ /* 0x000fe2000f8e003f */
[----:B------:R-:W-:Y:S01]  /*b440*/  LOP3.LUT R0, R0, R7, RZ, 0x3c, !PT ;  /* 0x0000000700007212 */ /* 0x000fe200078e3cff */
[----:B------:R-:W-:Y:S01]  /*b450*/  UIMAD.WIDE.U32 UR10, UR9, UR10, URZ ;  /* 0x0000000a090a72a5 */ /* 0x000fe2000f8e003f */
[----:B------:R-:W-:Y:S01]  /*b460*/  SEL R2, R2, RZ, P1 ;  /* 0x000000ff02027207 */ /* 0x000fe20000800000 */
[----:B------:R-:W-:Y:S01]  /*b470*/  @UP0 ULDC UR6, c[0x0][0x4a0] ;  /* 0x0001280000060ab9 */ /* 0x000fe20000000800 */
[----:B------:R-:W-:Y:S01]  /*b480*/  @UP0 ULDC UR18, c[0x0][0x4a0] ;  /* 0x0001280000120ab9 */ /* 0x000fe20000000800 */
[----:B------:R-:W-:Y:S01]  /*b490*/  @UP0 USHF.R.U32.HI UR21, URZ, UR6, UR11 ;  /* 0x000000063f150299 */ /* 0x000fe2000801160b */
[----:B------:R-:W-:Y:S01]  /*b4a0*/  R2UR UR32, R4 ;  /* 0x00000000042072ca */ /* 0x000fe200000e0000 */
[----:B------:R-:W-:Y:S01]  /*b4b0*/  @UP0 USHF.R.U32.HI UR13, URZ, UR18, UR33 ;  /* 0x000000123f0d0299 */ /* 0x000fe20008011621 */
[----:B------:R-:W-:Y:S01]  /*b4c0*/  R2UR UR6, R12 ;  /* 0x000000000c0672ca */ /* 0x000fe200000e0000 */
[----:B------:R-:W-:Y:S01]  /*b4d0*/  UIADD3 UR20, -UR21, URZ, URZ ;  /* 0x0000003f15147290 */ /* 0x000fe2000fffe13f */
[----:B------:R-:W-:Y:S01]  /*b4e0*/  R2UR UR18, R10 ;  /* 0x000000000a1272ca */ /* 0x000fe200000e0000 */
[----:B------:R-:W-:Y:S01]  /*b4f0*/  UIADD3 UR11, -UR13, URZ, URZ ;  /* 0x0000003f0d0b7290 */ /* 0x000fe2000fffe13f */
[----:B------:R-:W-:Y:S01]  /*b500*/  R2UR UR10, R16 ;  /* 0x00000000100a72ca */ /* 0x000fe200000e0000 */
[----:B------:R-:W-:-:S02]  /*b510*/  UIADD3 UR36, UP2, UR4, 0x1f0, URZ ;  /* 0x000001f004247890 */ /* 0x000fc4000ff5e03f */
[----:B------:R-:W-:Y:S02]  /*b520*/  UIMAD UR17, UR12, UR17, UR27 ;  /* 0x000000110c1172a4 */ /* 0x000fe4000f8e021b */
[----:B------:R-:W-:Y:S02]  /*b530*/  UIMAD UR20, UR34, UR20, UR9 ;  /* 0x00000014221472a4 */ /* 0x000fe4000f8e0209 */
[----:B------:R-:W-:Y:S02]  /*b540*/  UIMAD UR12, UR34, UR11, UR12 ;  /* 0x0000000b220c72a4 */ /* 0x000fe4000f8e020c */
[----:B------:R-:W-:Y:S02]  /*b550*/  UIADD3 UR25, UR25, 0x38000, URZ ;  /* 0x0003800019197890 */ /* 0x000fe4000fffe03f */
[----:B------:R-:W-:Y:S02]  /*b560*/  UIADD3.X UR15, URZ, UR5, URZ, UP1, !UPT ;  /* 0x000000053f0f7290 */ /* 0x000fe40008ffe43f */
[----:B------:R-:W-:-:S02]  /*b570*/  UIADD3 UR4, UR24, 0x2000, URZ ;  /* 0x0000200018047890 */ /* 0x000fc4000fffe03f */
[----:B------:R-:W-:Y:S02]  /*b580*/  UIADD3.X UR37, URZ, UR5, URZ, UP2, !UPT ;  /* 0x000000053f257290 */ /* 0x000fe400097fe43f */
[----:B------:R-:W-:Y:S02]  /*b590*/  UIADD3 UR16, UR24, 0x1c000, URZ ;  /* 0x0001c00018107890 */ /* 0x000fe4000fffe03f */
[----:B------:R-:W-:Y:S02]  /*b5a0*/  UIMAD UR19, UR19, UR30, UR28 ;  /* 0x0000001e131372a4 */ /* 0x000fe4000f8e021c */
[----:B------:R-:W-:Y:S02]  /*b5b0*/  UIMAD UR20, UR20, UR31, UR29 ;  /* 0x0000001f141472a4 */ /* 0x000fe4000f8e021d */
[----:B------:R-:W-:Y:S02]  /*b5c0*/  UPRMT UR32, UR32, 0x5410, URZ ;  /* 0x0000541020207896 */ /* 0x000fe4000800003f */
[----:B------:R-:W-:-:S02]  /*b5d0*/  UIADD3 UR8, UR24, 0x1e000, URZ ;  /* 0x0001e00018087890 */ /* 0x000fc4000fffe03f */
[----:B------:R-:W-:Y:S02]  /*b5e0*/  UIMAD UR11, UR17, UR30, UR28 ;  /* 0x0000001e110b72a4 */ /* 0x000fe4000f8e021c */
[----:B------:R-:W-:Y:S01]  /*b5f0*/  UIMAD UR12, UR12, UR31, UR29 ;  /* 0x0000001f0c0c72a4 */ /* 0x000fe2000f8e021d */
[----:B------:R-:W-:Y:S01]  /*b600*/  UMOV UR22, 0x0 ;  /* 0x0000000000167882 */ /* 0x000fe20000000000 */
[----:B------:R-:W-:Y:S01]  /*b610*/  UMOV UR23, 0x10000000 ;  /* 0x1000000000177882 */ /* 0x000fe20000000000 */
[----:B------:R-:W-:Y:S01]  /*b620*/  UMOV UR7, UR27 ;  /* 0x0000001b00077c82 */ /* 0x000fe20008000000 */
[----:B------:R-:W-:Y:S01]  /*b630*/  UMOV UR5, UR25 ;  /* 0x0000001900057c82 */ /* 0x000fe20008000000 */
[----:B------:R1:W-:Y:S01]  /*b640*/  UTMALDG.2D [UR24], [UR14], desc[UR22] ;  /* 0x000016180e0075b4 */ /* 0x0003e20008009000 */
[----:B------:R-:W-:Y:S01]  /*b650*/  UMOV UR17, UR25 ;  /* 0x0000001900117c82 */ /* 0x000fe20008000000 */
[----:B------:R-:W-:Y:S01]  /*b660*/  UMOV UR9, UR25 ;  /* 0x0000001900097c82 */ /* 0x000fe20008000000 */
[----:B------:R1:W-:Y:S01]  /*b670*/  UTMALDG.2D [UR4], [UR14], desc[UR22] ;  /* 0x000016040e0075b4 */ /* 0x0003e20008009000 */
[----:B------:R1:W-:Y:S01]  /*b680*/  UTMALDG.4D.IM2COL [UR16], [UR36], UR32 ;  /* 0x00000010240073b4 */ /* 0x0003e20008058020 */
[----:B------:R1:W-:Y:S02]  /*b690*/  UTMALDG.4D.IM2COL [UR8], [UR36], UR32 ;  /* 0x00000008240073b4 */ /* 0x0003e40008058020 */
[----:B-1----:R-:W-:Y:S05]  /*b6a0*/  @P3 BRA `(.L_x_277) ;  /* 0xfffffff8008c3947 */ /* 0x002fea000383ffff */
.L_x_273:
[----:B------:R-:W-:Y:S05]  /*b6b0*/  BSYNC B0 ;  /* 0x0000000000007941 */ /* 0x000fea0003800000 */
.L_x_272:
[----:B------:R-:W-:Y:S01]  /*b6c0*/  ISETP.GE.U32.AND P0, PT, R5, 0x7, PT ;  /* 0x000000070500780c */ /* 0x000fe20003f06070 */
[----:B0----5:R-:W-:-:S12]  /*b6d0*/  IMAD.MOV.U32 R0, RZ, RZ, 0x1 ;  /* 0x00000001ff007424 */ /* 0x021fd800078e00ff */
[----:B------:R-:W-:Y:S05]  /*b6e0*/  @!P0 BRA `(.L_x_278) ;  /* 0x00000000001c8947 */ /* 0x000fea0003800000 */
[----:B------:R-:W-:-:S04]  /*b6f0*/  IMAD.WIDE.U32 R6, R5, 0x24924925, RZ ;  /* 0x2492492505067825 */ /* 0x000fc800078e00ff */
[----:B------:R-:W-:-:S05]  /*b700*/  IMAD.IADD R6, R5, 0x1, -R7 ;  /* 0x0000000105067824 */ /* 0x000fca00078e0a07 */
[----:B------:R-:W-:-:S04]  /*b710*/  LEA.HI R6, R6, R7, RZ, 0x1f ;  /* 0x0000000706067211 */ /* 0x000fc800078ff8ff */
[----:B------:R-:W-:-:S04]  /*b720*/  SHF.R.U32.HI R6, RZ, 0x2, R6 ;  /* 0x00000002ff067819 */ /* 0x000fc80000011606 */
[----:B------:R-:W-:-:S04]  /*b730*/  LOP3.LUT R6, R6, 0x1, RZ, 0xc0, !PT ;  /* 0x0000000106067812 */ /* 0x000fc800078ec0ff */
[----:B------:R-:W-:-:S04]  /*b740*/  ISETP.NE.U32.AND P0, PT, R6, 0x1, PT ;  /* 0x000000010600780c */ /* 0x000fc80003f05070 */
[----:B------:R-:W-:-:S09]  /*b750*/  SEL R0, RZ, 0x1, !P0 ;  /* 0x00000001ff007807 */ /* 0x000fd20004000000 */
.L_x_278:
[----:B------:R-:W-:Y:S05]  /*b760*/  WARPSYNC.ALL ;  /* 0x0000000000007948 */ /* 0x000fea0003800000 */
[----:B------:R-:W-:-:S13]  /*b770*/  ELECT P0, URZ, PT ;  /* 0x00000000003f782f */ /* 0x000fda0003800000 */
[----:B------:R-:W-:Y:S05]  /*b780*/  @!P0 EXIT ;  /* 0x000000000000894d */ /* 0x000fea0003800000 */
[----:B------:R-:W-:-:S04]  /*b790*/  LOP3.LUT R3, R3, 0x2, RZ, 0xfc, !PT ;  /* 0x0000000203037812 */ /* 0x000fc800078efcff */
[----:B------:R-:W-:-:S13]  /*b7a0*/  ISETP.NE.AND P0, PT, R3, 0x3, PT ;  /* 0x000000030300780c */ /* 0x000fda0003f05270 */
[----:B------:R-:W-:Y:S05]  /*b7b0*/  @!P0 BRA `(.L_x_279) ;  /* 0x0000000000048947 */ /* 0x000fea0003800000 */
[----:B------:R-:W-:Y:S01]  /*b7c0*/  BPT.TRAP 0x1 ;  /* 0x000000040000795c */ /* 0x000fe20000300000 */
.L_x_279:
[----:B------:R-:W0:Y:S01]  /*b7d0*/  S2R R4, SR_CgaCtaId ;  /* 0x0000000000047919 */ /* 0x000e220000008800 */
[----:B---3--:R-:W-:-:S04]  /*b7e0*/  IMAD.WIDE.U32 R2, R5, 0x24924925, RZ ;  /* 0x2492492505027825 */ /* 0x008fc800078e00ff */
[----:B------:R-:W-:-:S05]  /*b7f0*/  IMAD.IADD R2, R5, 0x1, -R3 ;  /* 0x0000000105027824 */ /* 0x000fca00078e0a03 */
[----:B------:R-:W-:Y:S02]  /*b800*/  LEA.HI R2, R2, R3, RZ, 0x1f ;  /* 0x0000000302027211 */ /* 0x000fe400078ff8ff */
[----:B------:R-:W-:Y:S02]  /*b810*/  MOV R3, 0x400 ;  /* 0x0000040000037802 */ /* 0x000fe40000000f00 */
[----:B------:R-:W-:-:S05]  /*b820*/  SHF.R.U32.HI R2, RZ, 0x2, R2 ;  /* 0x00000002ff027819 */ /* 0x000fca0000011602 */
[----:B------:R-:W-:Y:S01]  /*b830*/  IMAD R5, R2, -0x7, R5 ;  /* 0xfffffff902057824 */ /* 0x000fe200078e0205 */
[----:B0-----:R-:W-:Y:S02]  /*b840*/  LEA R3, R4, R3, 0x18 ;  /* 0x0000000304037211 */ /* 0x001fe400078ec0ff */
[----:B------:R-:W-:-:S03]  /*b850*/  SHF.L.U32 R4, R0, 0x1f, RZ ;  /* 0x0000001f00047819 */ /* 0x000fc600000006ff */
[----:B------:R-:W-:-:S04]  /*b860*/  VIADD R2, R3, 0x38038 ;  /* 0x0003803803027836 */ /* 0x000fc80000000000 */
[----:B------:R-:W-:-:S07]  /*b870*/  IMAD R3, R5, 0x8, R2 ;  /* 0x0000000805037824 */ /* 0x000fce00078e0202 */
.L_x_280:
[----:B0-----:R0:W1:Y:S02]  /*b880*/  SYNCS.PHASECHK.TRANS64.TRYWAIT P0, [R3+URZ], R4 ;  /* 0x00000004030075a7 */ /* 0x001064000800017f */
[----:B-1----:R-:W-:Y:S05]  /*b890*/  @!P0 NANOSLEEP.SYNCS 0x989680 ;  /* 0x009896800000895d */ /* 0x002fea0003900000 */
[----:B------:R-:W1:Y:S02]  /*b8a0*/  @!P0 SYNCS.PHASECHK.TRANS64 P0, [R3+URZ], R4 ;  /* 0x00000004030085a7 */ /* 0x000e64000800007f */
[----:B-1----:R-:W-:Y:S05]  /*b8b0*/  @!P0 BRA `(.L_x_280) ;  /* 0xfffffffc00f08947 */ /* 0x002fea000383ffff */
[----:B------:R-:W-:-:S05]  /*b8c0*/  VIADD R5, R5, 0x1 ;  /* 0x0000000105057836 */ /* 0x000fca0000000000 */
[----:B------:R-:W-:-:S04]  /*b8d0*/  ISETP.NE.AND P0, PT, R5, 0x7, PT ;  /* 0x000000070500780c */ /* 0x000fc80003f05270 */
[----:B0-----:R-:W-:Y:S02]  /*b8e0*/  SEL R3, RZ, 0x1, P0 ;  /* 0x00000001ff037807 */ /* 0x001fe40000000000 */
[----:B------:R-:W-:Y:S02]  /*b8f0*/  SEL R5, R5, RZ, P0 ;  /* 0x000000ff05057207 */ /* 0x000fe40000000000 */
[----:B------:R-:W-:-:S03]  /*b900*/  LOP3.LUT R7, R0, R3, RZ, 0x3c, !PT ;  /* 0x0000000300077212 */ /* 0x000fc600078e3cff */
[----:B------:R-:W-:Y:S01]  /*b910*/  IMAD R0, R5, 0x8, R2 ;  /* 0x0000000805007824 */ /* 0x000fe200078e0202 */
[----:B------:R-:W-:-:S07]  /*b920*/  SHF.L.U32 R3, R7, 0x1f, RZ ;  /* 0x0000001f07037819 */ /* 0x000fce00000006ff */
.L_x_281:
        /* <DEDUP_REMOVED lines=11> */
.L_x_282:
        /* <DEDUP_REMOVED lines=11> */
.L_x_283:
        /* <DEDUP_REMOVED lines=11> */
.L_x_284:
        /* <DEDUP_REMOVED lines=11> */
.L_x_285:
        /* <DEDUP_REMOVED lines=11> */
.L_x_286:
[----:B0-----:R0:W1:Y:S02]  /*bca0*/  SYNCS.PHASECHK.TRANS64.TRYWAIT P0, [R5+URZ], R0 ;  /* 0x00000000050075a7 */ /* 0x001064000800017f */
[----:B-1----:R-:W-:Y:S05]  /*bcb0*/  @!P0 NANOSLEEP.SYNCS 0x989680 ;  /* 0x009896800000895d */ /* 0x002fea0003900000 */
[----:B------:R-:W1:Y:S02]  /*bcc0*/  @!P0 SYNCS.PHASECHK.TRANS64 P0, [R5+URZ], R0 ;  /* 0x00000000050085a7 */ /* 0x000e64000800007f */
[----:B-1----:R-:W-:Y:S05]  /*bcd0*/  @P0 EXIT ;  /* 0x000000000000094d */ /* 0x002fea0003800000 */
[----:B------:R-:W-:Y:S05]  /*bce0*/  BRA `(.L_x_286) ;  /* 0xfffffffc00ec7947 */ /* 0x000fea000383ffff */
.L_x_287:
[----:B------:R-:W-:-:S00]  /*bcf0*/  BRA `(.L_x_287) ;  /* 0xfffffffc00fc7947 */ /* 0x000fc0000383ffff */
[----:B------:R-:W-:-:S00]  /*bd00*/  NOP ;  /* 0x0000000000007918 */ /* 0x000fc00000000000 */
[----:B------:R-:W-:-:S00]  /*bd10*/  NOP ;  /* 0x0000000000007918 */ /* 0x000fc00000000000 */
[----:B------:R-:W-:-:S00]  /*bd20*/  NOP ;  /* 0x0000000000007918 */ /* 0x000fc00000000000 */
[----:B------:R-:W-:-:S00]  /*bd30*/  NOP ;  /* 0x0000000000007918 */ /* 0x000fc00000000000 */
[----:B------:R-:W-:-:S00]  /*bd40*/  NOP ;  /* 0x0000000000007918 */ /* 0x000fc00000000000 */
[----:B------:R-:W-:-:S00]  /*bd50*/  NOP ;  /* 0x0000000000007918 */ /* 0x000fc00000000000 */
[----:B------:R-:W-:-:S00]  /*bd60*/  NOP ;  /* 0x0000000000007918 */ /* 0x000fc00000000000 */
[----:B------:R-:W-:-:S00]  /*bd70*/  NOP ;  /* 0x0000000000007918 */ /* 0x000fc00000000000 */
.L_x_288:


//--------------------- .nv.shared._ZN7cutlass13device_kernelINS_4conv6kernel13ConvUniversalINS1_16ConvProblemShapeILNS1_8OperatorE2ELi2EEENS1_10collective14CollectiveConvINS1_46MainloopSm90TmaGmmaWarpSpecializedImplicitGemmILS5_2ELi7ELi2EN4cute5tupleIJNSA_1CILi1EEESD_SD_EEENS1_36KernelImplicitTmaWarpSpecializedSm90ELi1EEENSB_IJNSC_ILi128EEENSB_IJSH_EEENSB_IJNSC_ILi64EEEEEEEEENS_6half_tESM_NSA_8TiledMMAINSA_8MMA_AtomIJNSA_4SM904GMMA26MMA_64x128x16_F32F16F16_SSILNSQ_5MajorE1ELSS_1ELNSQ_7ScaleInE1ELST_1EEEEEENSA_6LayoutISE_NSB_IJNSC_ILi0EEESX_SX_EEEEENSB_IJNSA_10UnderscoreES10_S10_EEEEENS7_6detail26Sm90ImplicitGemmTileTraitsINSA_13SM90_TMA_LOADENSA_14ComposedLayoutINSA_7SwizzleILi3ELi4ELi3EEENSA_18smem_ptr_flag_bitsILi16EEENSW_INSB_IJNSB_IJSJ_NSC_ILi2EEEEEENSB_IJNSC_ILi8EEES1D_EEENSB_IJSD_NSC_ILi7EEEEEEEEENSB_IJNSB_IJSD_NSC_ILi4096EEEEEENSB_IJSJ_NSC_ILi512EEEEEENSB_IJSX_NSC_ILi8192EEEEEEEEEEEEEvEENS14_INSA_20SM90_TMA_LOAD_IM2COLES1Q_vEEEENS_8epilogue10collective6detail29Sm90TmaWarpSpecializedAdapterINS1W_15DefaultEpilogueISM_NSB_IJlNSB_IJSD_llEEESX_EEES21_NS1V_6thread17LinearCombinationISM_Li1EffLNS22_9ScaleType4KindE0ELNS_15FloatRoundStyleE2ESM_EENS_4gemm15EpilogueDefaultEEEEEvvEEEEvNT_6ParamsE --------------------------
	.section	.nv.shared._ZN7cutlass13device_kernelINS_4conv6kernel13ConvUniversalINS1_16ConvProblemShapeILNS1_8OperatorE2ELi2EEENS1_10collective14CollectiveConvINS1_46MainloopSm90TmaGmmaWarpSpecializedImplicitGemmILS5_2ELi7ELi2EN4cute5tupleIJNSA_1CILi1EEESD_SD_EEENS1_36KernelImplicitTmaWarpSpecializedSm90ELi1EEENSB_IJNSC_ILi128EEENSB_IJSH_EEENSB_IJNSC_ILi64EEEEEEEEENS_6half_tESM_NSA_8TiledMMAINSA_8MMA_AtomIJNSA_4SM904GMMA26MMA_64x128x16_F32F16F16_SSILNSQ_5MajorE1ELSS_1ELNSQ_7ScaleInE1ELST_1EEEEEENSA_6LayoutISE_NSB_IJNSC_ILi0EEESX_SX_EEEEENSB_IJNSA_10UnderscoreES10_S10_EEEEENS7_6detail26Sm90ImplicitGemmTileTraitsINSA_13SM90_TMA_LOADENSA_14ComposedLayoutINSA_7SwizzleILi3ELi4ELi3EEENSA_18smem_ptr_flag_bitsILi16EEENSW_INSB_IJNSB_IJSJ_NSC_ILi2EEEEEENSB_IJNSC_ILi8EEES1D_EEENSB_IJSD_NSC_ILi7EEEEEEEEENSB_IJNSB_IJSD_NSC_ILi4096EEEEEENSB_IJSJ_NSC_ILi512EEEEEENSB_IJSX_NSC_ILi8192EEEEEEEEEEEEEvEENS14_INSA_20SM90_TMA_LOAD_IM2COLES1Q_vEEEENS_8epilogue10collective6detail29Sm90TmaWarpSpecializedAdapterINS1W_15DefaultEpilogueISM_NSB_IJlNSB_IJSD_llEEESX_EEES21_NS1V_6thread17LinearCombinationISM_Li1EffLNS22_9ScaleType4KindE0ELNS_15FloatRoundStyleE2ESM_EENS_4gemm15EpilogueDefaultEEEEEvvEEEEvNT_6ParamsE,"aw",@nobits
	.sectionflags	@""
	.align	16
	.zero		1024


//--------------------- .nv.shared.reserved.0     --------------------------
	.section	.nv.shared.reserved.0,"aw",@nobits
	.weak		__nv_reservedSMEM_offset_0_alias
	.size		__nv_reservedSMEM_offset_0_alias, 0, 0
	.other		__nv_reservedSMEM_offset_0_alias,@"STO_CUDA_RESERVED_SHARED STV_DEFAULT"
__nv_reservedSMEM_offset_0_alias:
	.zero		0


//--------------------- .nv.global                --------------------------
	.section	.nv.global,"aw",@nobits
.nv.global:
	.type		_ZN39_INTERNAL_7a6495db_4_k_cu_13c0c739_26104cute1_E,@object
	.size		_ZN39_INTERNAL_7a6495db_4_k_cu_13c0c739_26104cute1_E,(_ZN39_INTERNAL_7a6495db_4_k_cu_13c0c739_26104cuda3std3__45__cpo6cbeginE - _ZN39_INTERNAL_7a6495db_4_k_cu_13c0c739_26104cute1_E)
_ZN39_INTERNAL_7a6495db_4_k_cu_13c0c739_26104cute1_E:
	.zero		1
	.type		_ZN39_INTERNAL_7a6495db_4_k_cu_13c0c739_26104cuda3std3__45__cpo6cbeginE,@object
	.size		_ZN39_INTERNAL_7a6495db_4_k_cu_13c0c739_26104cuda3std3__45__cpo6cbeginE,(_ZN39_INTERNAL_7a6495db_4_k_cu_13c0c739_26104cuda3std3__48in_placeE - _ZN39_INTERNAL_7a6495db_4_k_cu_13c0c739_26104cuda3std3__45__cpo6cbeginE)
_ZN39_INTERNAL_7a6495db_4_k_cu_13c0c739_26104cuda3std3__45__cpo6cbeginE:
	.zero		1
	.type		_ZN39_INTERNAL_7a6495db_4_k_cu_13c0c739_26104cuda3std3__48in_placeE,@object
	.size		_ZN39_INTERNAL_7a6495db_4_k_cu_13c0c739_26104cuda3std3__48in_placeE,(_ZN39_INTERNAL_7a6495db_4_k_cu_13c0c739_26104cuda3std6ranges3__45__cpo9iter_moveE - _ZN39_INTERNAL_7a6495db_4_k_cu_13c0c739_26104cuda3std3__48in_placeE)
_ZN39_INTERNAL_7a6495db_4_k_cu_13c0c739_26104cuda3std3__48in_placeE:
	.zero		1
	.type		_ZN39_INTERNAL_7a6495db_4_k_cu_13c0c739_26104cuda3std6ranges3__45__cpo9iter_moveE,@object
	.size		_ZN39_INTERNAL_7a6495db_4_k_cu_13c0c739_26104cuda3std6ranges3__45__cpo9iter_moveE,(_ZN39_INTERNAL_7a6495db_4_k_cu_13c0c739_26104cuda3std3__45__cpo5beginE - _ZN39_INTERNAL_7a6495db_4_k_cu_13c0c739_26104cuda3std6ranges3__45__cpo9iter_moveE)
_ZN39_INTERNAL_7a6495db_4_k_cu_13c0c739_26104cuda3std6ranges3__45__cpo9iter_moveE:
	.zero		1
	.type		_ZN39_INTERNAL_7a6495db_4_k_cu_13c0c739_26104cuda3std3__45__cpo5beginE,@object
	.size		_ZN39_INTERNAL_7a6495db_4_k_cu_13c0c739_26104cuda3std3__45__cpo5beginE,(_ZN39_INTERNAL_7a6495db_4_k_cu_13c0c739_26104cuda3std3__441_GLOBAL__N__7a6495db_4_k_cu_13c0c739_26106ignoreE - _ZN39_INTERNAL_7a6495db_4_k_cu_13c0c739_26104cuda3std3__45__cpo5beginE)
_ZN39_INTERNAL_7a6495db_4_k_cu_13c0c739_26104cuda3std3__45__cpo5beginE:
	.zero		1
	.type		_ZN39_INTERNAL_7a6495db_4_k_cu_13c0c739_26104cuda3std3__441_GLOBAL__N__7a6495db_4_k_cu_13c0c739_26106ignoreE,@object
	.size		_ZN39_INTERNAL_7a6495db_4_k_cu_13c0c739_26104cuda3std3__441_GLOBAL__N__7a6495db_4_k_cu_13c0c739_26106ignoreE,(_ZN39_INTERNAL_7a6495db_4_k_cu_13c0c739_26104cute7productE - _ZN39_INTERNAL_7a6495db_4_k_cu_13c0c739_26104cuda3std3__441_GLOBAL__N__7a6495db_4_k_cu_13c0c739_26106ignoreE)
_ZN39_INTERNAL_7a6495db_4_k_cu_13c0c739_26104cuda3std3__441_GLOBAL__N__7a6495db_4_k_cu_13c0c739_26106ignoreE:
	.zero		1
	.type		_ZN39_INTERNAL_7a6495db_4_k_cu_13c0c739_26104cute7productE,@object
	.size		_ZN39_INTERNAL_7a6495db_4_k_cu_13c0c739_26104cute7productE,(_ZN39_INTERNAL_7a6495db_4_k_cu_13c0c739_26104cuda3std3__45__cpo3endE - _ZN39_INTERNAL_7a6495db_4_k_cu_13c0c739_26104cute7productE)
_ZN39_INTERNAL_7a6495db_4_k_cu_13c0c739_26104cute7productE:
	.zero		1
	.type		_ZN39_INTERNAL_7a6495db_4_k_cu_13c0c739_26104cuda3std3__45__cpo3endE,@object
	.size		_ZN39_INTERNAL_7a6495db_4_k_cu_13c0c739_26104cuda3std3__45__cpo3endE,(_ZN39_INTERNAL_7a6495db_4_k_cu_13c0c739_26104cuda3std3__419piecewise_constructE - _ZN39_INTERNAL_7a6495db_4_k_cu_13c0c739_26104cuda3std3__45__cpo3endE)
_ZN39_INTERNAL_7a6495db_4_k_cu_13c0c739_26104cuda3std3__45__cpo3endE:
	.zero		1
	.type		_ZN39_INTERNAL_7a6495db_4_k_cu_13c0c739_26104cuda3std3__419piecewise_constructE,@object
	.size		_ZN39_INTERNAL_7a6495db_4_k_cu_13c0c739_26104cuda3std3__419piecewise_constructE,(_ZN39_INTERNAL_7a6495db_4_k_cu_13c0c739_26104cuda3std3__45__cpo4cendE - _ZN39_INTERNAL_7a6495db_4_k_cu_13c0c739_26104cuda3std3__419piecewise_constructE)
_ZN39_INTERNAL_7a6495db_4_k_cu_13c0c739_26104cuda3std3__419piecewise_constructE:
	.zero		1
	.type		_ZN39_INTERNAL_7a6495db_4_k_cu_13c0c739_26104cuda3std3__45__cpo4cendE,@object
	.size		_ZN39_INTERNAL_7a6495db_4_k_cu_13c0c739_26104cuda3std3__45__cpo4cendE,(_ZN39_INTERNAL_7a6495db_4_k_cu_13c0c739_26104cuda3std6ranges3__45__cpo4swapE - _ZN39_INTERNAL_7a6495db_4_k_cu_13c0c739_26104cuda3std3__45__cpo4cendE)
_ZN39_INTERNAL_7a6495db_4_k_cu_13c0c739_26104cuda3std3__45__cpo4cendE:
	.zero		1
	.type		_ZN39_INTERNAL_7a6495db_4_k_cu_13c0c739_26104cuda3std6ranges3__45__cpo4swapE,@object
	.size		_ZN39_INTERNAL_7a6495db_4_k_cu_13c0c739_26104cuda3std6ranges3__45__cpo4swapE,(.L_7 - _ZN39_INTERNAL_7a6495db_4_k_cu_13c0c739_26104cuda3std6ranges3__45__cpo4swapE)
_ZN39_INTERNAL_7a6495db_4_k_cu_13c0c739_26104cuda3std6ranges3__45__cpo4swapE:
	.zero		1
.L_7:


//--------------------- .nv.constant0._ZN7cutlass13device_kernelINS_4conv6kernel13ConvUniversalINS1_16ConvProblemShapeILNS1_8OperatorE2ELi2EEENS1_10collective14CollectiveConvINS1_46MainloopSm90TmaGmmaWarpSpecializedImplicitGemmILS5_2ELi7ELi2EN4cute5tupleIJNSA_1CILi1EEESD_SD_EEENS1_36KernelImplicitTmaWarpSpecializedSm90ELi1EEENSB_IJNSC_ILi128EEENSB_IJSH_EEENSB_IJNSC_ILi64EEEEEEEEENS_6half_tESM_NSA_8TiledMMAINSA_8MMA_AtomIJNSA_4SM904GMMA26MMA_64x128x16_F32F16F16_SSILNSQ_5MajorE1ELSS_1ELNSQ_7ScaleInE1ELST_1EEEEEENSA_6LayoutISE_NSB_IJNSC_ILi0EEESX_SX_EEEEENSB_IJNSA_10UnderscoreES10_S10_EEEEENS7_6detail26Sm90ImplicitGemmTileTraitsINSA_13SM90_TMA_LOADENSA_14ComposedLayoutINSA_7SwizzleILi3ELi4ELi3EEENSA_18smem_ptr_flag_bitsILi16EEENSW_INSB_IJNSB_IJSJ_NSC_ILi2EEEEEENSB_IJNSC_ILi8EEES1D_EEENSB_IJSD_NSC_ILi7EEEEEEEEENSB_IJNSB_IJSD_NSC_ILi4096EEEEEENSB_IJSJ_NSC_ILi512EEEEEENSB_IJSX_NSC_ILi8192EEEEEEEEEEEEEvEENS14_INSA_20SM90_TMA_LOAD_IM2COLES1Q_vEEEENS_8epilogue10collective6detail29Sm90TmaWarpSpecializedAdapterINS1W_15DefaultEpilogueISM_NSB_IJlNSB_IJSD_llEEESX_EEES21_NS1V_6thread17LinearCombinationISM_Li1EffLNS22_9ScaleType4KindE0ELNS_15FloatRoundStyleE2ESM_EENS_4gemm15EpilogueDefaultEEEEEvvEEEEvNT_6ParamsE --------------------------
	.section	.nv.constant0._ZN7cutlass13device_kernelINS_4conv6kernel13ConvUniversalINS1_16ConvProblemShapeILNS1_8OperatorE2ELi2EEENS1_10collective14CollectiveConvINS1_46MainloopSm90TmaGmmaWarpSpecializedImplicitGemmILS5_2ELi7ELi2EN4cute5tupleIJNSA_1CILi1EEESD_SD_EEENS1_36KernelImplicitTmaWarpSpecializedSm90ELi1EEENSB_IJNSC_ILi128EEENSB_IJSH_EEENSB_IJNSC_ILi64EEEEEEEEENS_6half_tESM_NSA_8TiledMMAINSA_8MMA_AtomIJNSA_4SM904GMMA26MMA_64x128x16_F32F16F16_SSILNSQ_5MajorE1ELSS_1ELNSQ_7ScaleInE1ELST_1EEEEEENSA_6LayoutISE_NSB_IJNSC_ILi0EEESX_SX_EEEEENSB_IJNSA_10UnderscoreES10_S10_EEEEENS7_6detail26Sm90ImplicitGemmTileTraitsINSA_13SM90_TMA_LOADENSA_14ComposedLayoutINSA_7SwizzleILi3ELi4ELi3EEENSA_18smem_ptr_flag_bitsILi16EEENSW_INSB_IJNSB_IJSJ_NSC_ILi2EEEEEENSB_IJNSC_ILi8EEES1D_EEENSB_IJSD_NSC_ILi7EEEEEEEEENSB_IJNSB_IJSD_NSC_ILi4096EEEEEENSB_IJSJ_NSC_ILi512EEEEEENSB_IJSX_NSC_ILi8192EEEEEEEEEEEEEvEENS14_INSA_20SM90_TMA_LOAD_IM2COLES1Q_vEEEENS_8epilogue10collective6detail29Sm90TmaWarpSpecializedAdapterINS1W_15DefaultEpilogueISM_NSB_IJlNSB_IJSD_llEEESX_EEES21_NS1V_6thread17LinearCombinationISM_Li1EffLNS22_9ScaleType4KindE0ELNS_15FloatRoundStyleE2ESM_EENS_4gemm15EpilogueDefaultEEEEEvvEEEEvNT_6ParamsE,"a",@progbits
	.sectionflags	@""
	.align	4
.nv.constant0._ZN7cutlass13device_kernelINS_4conv6kernel13ConvUniversalINS1_16ConvProblemShapeILNS1_8OperatorE2ELi2EEENS1_10collective14CollectiveConvINS1_46MainloopSm90TmaGmmaWarpSpecializedImplicitGemmILS5_2ELi7ELi2EN4cute5tupleIJNSA_1CILi1EEESD_SD_EEENS1_36KernelImplicitTmaWarpSpecializedSm90ELi1EEENSB_IJNSC_ILi128EEENSB_IJSH_EEENSB_IJNSC_ILi64EEEEEEEEENS_6half_tESM_NSA_8TiledMMAINSA_8MMA_AtomIJNSA_4SM904GMMA26MMA_64x128x16_F32F16F16_SSILNSQ_5MajorE1ELSS_1ELNSQ_7ScaleInE1ELST_1EEEEEENSA_6LayoutISE_NSB_IJNSC_ILi0EEESX_SX_EEEEENSB_IJNSA_10UnderscoreES10_S10_EEEEENS7_6detail26Sm90ImplicitGemmTileTraitsINSA_13SM90_TMA_LOADENSA_14ComposedLayoutINSA_7SwizzleILi3ELi4ELi3EEENSA_18smem_ptr_flag_bitsILi16EEENSW_INSB_IJNSB_IJSJ_NSC_ILi2EEEEEENSB_IJNSC_ILi8EEES1D_EEENSB_IJSD_NSC_ILi7EEEEEEEEENSB_IJNSB_IJSD_NSC_ILi4096EEEEEENSB_IJSJ_NSC_ILi512EEEEEENSB_IJSX_NSC_ILi8192EEEEEEEEEEEEEvEENS14_INSA_20SM90_TMA_LOAD_IM2COLES1Q_vEEEENS_8epilogue10collective6detail29Sm90TmaWarpSpecializedAdapterINS1W_15DefaultEpilogueISM_NSB_IJlNSB_IJSD_llEEESX_EEES21_NS1V_6thread17LinearCombinationISM_Li1EffLNS22_9ScaleType4KindE0ELNS_15FloatRoundStyleE2ESM_EENS_4gemm15EpilogueDefaultEEEEEvvEEEEvNT_6ParamsE:
	.zero		1536


//--------------------- SYMBOLS --------------------------

	.type		.nv.reservedSmem.offset0,@object
	.size		.nv.reservedSmem.offset0,0x4
